	.target	sm_90a

	.elftype	@"ET_EXEC"


//--------------------- .note.nv.tkinfo           --------------------------
	.section	.note.nv.tkinfo,"",@"SHT_NOTE"
	.sectionflags	@"SHF_NOTE_NV_TKINFO"
	.tkinfo
        /*0018*/ 	.word	0x00000002
        /*0030*/ 	.string	""
        /*0030*/ 	.string	"ptxas"
        /*0030*/ 	.string	"Cuda compilation tools, release 13.0, V13.0.88"
        /*0030*/ 	.string	"Build cuda_13.0.r13.0/compiler.36424714_0"
        /*0030*/ 	.string	"-v  -suppress-debug-info  -lineinfo  -arch sm_90a "



//--------------------- .note.nv.cuinfo           --------------------------
	.section	.note.nv.cuinfo,"",@"SHT_NOTE"
	.sectionflags	@"SHF_NOTE_NV_CUINFO"
        /*0018*/ 	.short	0x0002
        /*001a*/ 	.short	0x005a
        /*001c*/ 	.short	0x0082
	.zero		2


//--------------------- .nv.info                  --------------------------
	.section	.nv.info,"",@"SHT_CUDA_INFO"
	.align	4


	//----- nvinfo : EIATTR_REGCOUNT
	.align		4
        /*0000*/ 	.byte	0x04, 0x2f
        /*0002*/ 	.short	(.L_1 - .L_0)
	.align		4
.L_0:
        /*0004*/ 	.word	index@(gluon_mma)
        /*0008*/ 	.word	0x000000b2


	//----- nvinfo : EIATTR_FRAME_SIZE
	.align		4
.L_1:
        /*000c*/ 	.byte	0x04, 0x11
        /*000e*/ 	.short	(.L_3 - .L_2)
	.align		4
.L_2:
        /*0010*/ 	.word	index@(gluon_mma)
        /*0014*/ 	.word	0x00000000


	//----- nvinfo : EIATTR_MIN_STACK_SIZE
	.align		4
.L_3:
        /*0018*/ 	.byte	0x04, 0x12
        /*001a*/ 	.short	(.L_5 - .L_4)
	.align		4
.L_4:
        /*001c*/ 	.word	index@(gluon_mma)
        /*0020*/ 	.word	0x00000000
.L_5:


//--------------------- .nv.compat                --------------------------
	.section	.nv.compat,"",@"SHT_CUDA_COMPAT_INFO"
	.align	4
        /*0000*/ 	.byte	0x02, 0x09, 0x01, 0x00, 0x02, 0x02, 0x04, 0x00, 0x02, 0x05, 0x05, 0x00, 0x03, 0x07, 0x01, 0x01
        /*0010*/ 	.byte	0x02, 0x03, 0x00, 0x00, 0x02, 0x06, 0x01, 0x00, 0x04, 0x0b, 0x08, 0x00, 0x00, 0x00, 0x00, 0x00
        /*0020*/ 	.byte	0x00, 0x00, 0x00, 0x00


//--------------------- .nv.info.gluon_mma        --------------------------
	.section	.nv.info.gluon_mma,"",@"SHT_CUDA_INFO"
	.sectionflags	@""
	.align	4


	//----- nvinfo : EIATTR_CUDA_API_VERSION
	.align		4
        /*0000*/ 	.byte	0x04, 0x37
        /*0002*/ 	.short	(.L_7 - .L_6)
.L_6:
        /*0004*/ 	.word	0x00000082


	//----- nvinfo : EIATTR_KPARAM_INFO
	.align		4
.L_7:
        /*0008*/ 	.byte	0x04, 0x17
        /*000a*/ 	.short	(.L_9 - .L_8)
.L_8:
        /*000c*/ 	.word	0x00000000
        /*0010*/ 	.short	0x0004
        /*0012*/ 	.short	0x0020
        /*0014*/ 	.byte	0x00, 0xf4, 0x21, 0x00


	//----- nvinfo : EIATTR_KPARAM_INFO
	.align		4
.L_9:
        /*0018*/ 	.byte	0x04, 0x17
        /*001a*/ 	.short	(.L_11 - .L_10)
.L_10:
        /*001c*/ 	.word	0x00000000
        /*0020*/ 	.short	0x0003
        /*0022*/ 	.short	0x0018
        /*0024*/ 	.byte	0x00, 0xf4, 0x21, 0x00


	//----- nvinfo : EIATTR_KPARAM_INFO
	.align		4
.L_11:
        /*0028*/ 	.byte	0x04, 0x17
        /*002a*/ 	.short	(.L_13 - .L_12)
.L_12:
        /*002c*/ 	.word	0x00000000
        /*0030*/ 	.short	0x0002
        /*0032*/ 	.short	0x0010
        /*0034*/ 	.byte	0x00, 0xf4, 0x21, 0x00


	//----- nvinfo : EIATTR_KPARAM_INFO
	.align		4
.L_13:
        /*0038*/ 	.byte	0x04, 0x17
        /*003a*/ 	.short	(.L_15 - .L_14)
.L_14:
        /*003c*/ 	.word	0x00000000
        /*0040*/ 	.short	0x0001
        /*0042*/ 	.short	0x0008
        /*0044*/ 	.byte	0x00, 0xf4, 0x21, 0x00


	//----- nvinfo : EIATTR_KPARAM_INFO
	.align		4
.L_15:
        /*0048*/ 	.byte	0x04, 0x17
        /*004a*/ 	.short	(.L_17 - .L_16)
.L_16:
        /*004c*/ 	.word	0x00000000
        /*0050*/ 	.short	0x0000
        /*0052*/ 	.short	0x0000
        /*0054*/ 	.byte	0x00, 0xf4, 0x21, 0x00


	//----- nvinfo : EIATTR_SPARSE_MMA_MASK
	.align		4
.L_17:
        /*0058*/ 	.byte	0x03, 0x50
        /*005a*/ 	.short	0x0000


	//----- nvinfo : EIATTR_MAXREG_COUNT
	.align		4
        /*005c*/ 	.byte	0x03, 0x1b
        /*005e*/ 	.short	0x00ff


	//----- nvinfo : EIATTR_NUM_BARRIERS
	.align		4
        /*0060*/ 	.byte	0x02, 0x4c
        /*0062*/ 	.byte	0x01
	.zero		1


	//----- nvinfo : EIATTR_MERCURY_ISA_VERSION
	.align		4
        /*0064*/ 	.byte	0x03, 0x5f
        /*0066*/ 	.short	0x0101


	//----- nvinfo : EIATTR_EXIT_INSTR_OFFSETS
	.align		4
        /*0068*/ 	.byte	0x04, 0x1c
        /*006a*/ 	.short	(.L_19 - .L_18)


	//   ....[0]....
.L_18:
        /*006c*/ 	.word	0x00002ce0


	//----- nvinfo : EIATTR_REQNTID
	.align		4
.L_19:
        /*0070*/ 	.byte	0x04, 0x10
        /*0072*/ 	.short	(.L_21 - .L_20)
.L_20:
        /*0074*/ 	.word	0x00000080
        /*0078*/ 	.word	0x00000001
        /*007c*/ 	.word	0x00000001


	//----- nvinfo : EIATTR_CBANK_PARAM_SIZE
	.align		4
.L_21:
        /*0080*/ 	.byte	0x03, 0x19
        /*0082*/ 	.short	0x0028


	//----- nvinfo : EIATTR_PARAM_CBANK
	.align		4
        /*0084*/ 	.byte	0x04, 0x0a
        /*0086*/ 	.short	(.L_23 - .L_22)
	.align		4
.L_22:
        /*0088*/ 	.word	index@(.nv.constant0.gluon_mma)
        /*008c*/ 	.short	0x0210
        /*008e*/ 	.short	0x0028


	//----- nvinfo : EIATTR_SW_WAR
	.align		4
.L_23:
        /*0090*/ 	.byte	0x04, 0x36
        /*0092*/ 	.short	(.L_25 - .L_24)
.L_24:
        /*0094*/ 	.word	0x00000008
.L_25:


//--------------------- .nv.callgraph             --------------------------
	.section	.nv.callgraph,"",@"SHT_CUDA_CALLGRAPH"
	.align	4
	.sectionentsize	8
	.align		4
        /*0000*/ 	.word	0x00000000
	.align		4
        /*0004*/ 	.word	0xffffffff
	.align		4
        /*0008*/ 	.word	0x00000000
	.align		4
        /*000c*/ 	.word	0xfffffffe
	.align		4
        /*0010*/ 	.word	0x00000000
	.align		4
        /*0014*/ 	.word	0xfffffffd
	.align		4
        /*0018*/ 	.word	0x00000000
	.align		4
        /*001c*/ 	.word	0xfffffffc


//--------------------- .text.gluon_mma           --------------------------
	.section	.text.gluon_mma,"ax",@progbits
	.align	128
        .global         gluon_mma
        .type           gluon_mma,@function
        .size           gluon_mma,(.L_x_1 - gluon_mma)
        .other          gluon_mma,@"STO_CUDA_ENTRY STV_DEFAULT"
gluon_mma:
.text.gluon_mma:
[----:B------:R-:W-:Y:S01]  /*0000*/  LDC R1, c[0x0][0x28] ;  /* 0x00000a00ff017b82 */ /* 0x000fe20000000800 */
[----:B------:R-:W0:Y:S07]  /*0010*/  S2R R0, SR_TID.X ;  /* 0x0000000000007919 */ /* 0x000e2e0000002100 */
[----:B------:R-:W1:Y:S01]  /*0020*/  LDC.64 R66, c[0x0][0x210] ;  /* 0x00008400ff427b82 */ /* 0x000e620000000a00 */
[----:B------:R-:W-:Y:S01]  /*0030*/  ULDC.64 UR14, c[0x0][0x208] ;  /* 0x00008200000e7ab9 */ /* 0x000fe20000000a00 */
[----:B0-----:R-:W-:-:S02]  /*0040*/  SHF.R.U32.HI R5, RZ, 0x5, R0 ;  /* 0x00000005ff057819 */ /* 0x001fc40000011600 */
[----:B------:R-:W-:Y:S02]  /*0050*/  LOP3.LUT R35, R0, 0x60, RZ, 0xc0, !PT ;  /* 0x0000006000237812 */ /* 0x000fe400078ec0ff */
[----:B------:R-:W-:Y:S02]  /*0060*/  SGXT.U32 R5, R5, 0x2 ;  /* 0x000000020505781a */ /* 0x000fe40000000000 */
[-C--:B-1----:R-:W-:Y:S02]  /*0070*/  LEA R36, P0, R35, R66.reuse, 0x1 ;  /* 0x0000004223247211 */ /* 0x082fe400078008ff */
[C---:B------:R-:W-:Y:S02]  /*0080*/  LOP3.LUT R31, R5.reuse, 0x8, RZ, 0xfc, !PT ;  /* 0x00000008051f7812 */ /* 0x040fe400078efcff */
[----:B------:R-:W-:Y:S02]  /*0090*/  LOP3.LUT R33, R5, 0x4, RZ, 0xfc, !PT ;  /* 0x0000000405217812 */ /* 0x000fe400078efcff */
[C---:B------:R-:W-:Y:S01]  /*00a0*/  LEA R38, P3, R31.reuse, R66, 0x6 ;  /* 0x000000421f267211 */ /* 0x040fe200078630ff */
[----:B------:R-:W-:Y:S01]  /*00b0*/  IMAD.SHL.U32 R6, R31, 0x20, RZ ;  /* 0x000000201f067824 */ /* 0x000fe200078e00ff */
[----:B------:R-:W-:-:S02]  /*00c0*/  SHF.L.U32 R2, R33, 0x5, RZ ;  /* 0x0000000521027819 */ /* 0x000fc400000006ff */
[----:B------:R-:W-:Y:S02]  /*00d0*/  LOP3.LUT R27, R5, 0x10, RZ, 0xfc, !PT ;  /* 0x00000010051b7812 */ /* 0x000fe400078efcff */
[-C--:B------:R-:W-:Y:S02]  /*00e0*/  LEA.HI.X R39, R6, R67.reuse, RZ, 0x1, P3 ;  /* 0x0000004306277211 */ /* 0x080fe400018f0cff */
[----:B------:R-:W-:Y:S01]  /*00f0*/  LEA R48, P3, R33, R66, 0x6 ;  /* 0x0000004221307211 */ /* 0x000fe200078630ff */
[----:B------:R-:W-:Y:S01]  /*0100*/  IMAD.SHL.U32 R10, R27, 0x20, RZ ;  /* 0x000000201b0a7824 */ /* 0x000fe200078e00ff */
[C---:B------:R-:W-:Y:S02]  /*0110*/  LOP3.LUT R23, R5.reuse, 0x18, RZ, 0xfc, !PT ;  /* 0x0000001805177812 */ /* 0x040fe400078efcff */
[----:B------:R-:W-:Y:S02]  /*0120*/  LEA.HI.X R49, R2, R67, RZ, 0x1, P3 ;  /* 0x0000004302317211 */ /* 0x000fe400018f0cff */
[----:B------:R-:W0:Y:S01]  /*0130*/  LDC.64 R2, c[0x0][0x218] ;  /* 0x00008600ff027b82 */ /* 0x000e220000000a00 */
[----:B------:R-:W-:Y:S01]  /*0140*/  LOP3.LUT R15, R5, 0x28, RZ, 0xfc, !PT ;  /* 0x00000028050f7812 */ /* 0x000fe200078efcff */
[----:B------:R-:W-:Y:S01]  /*0150*/  IMAD.SHL.U32 R14, R23, 0x20, RZ ;  /* 0x00000020170e7824 */ /* 0x000fe200078e00ff */
[----:B------:R-:W-:-:S02]  /*0160*/  LOP3.LUT R29, R5, 0xc, RZ, 0xfc, !PT ;  /* 0x0000000c051d7812 */ /* 0x000fc400078efcff */
[----:B------:R-:W-:Y:S01]  /*0170*/  LOP3.LUT R25, R5, 0x14, RZ, 0xfc, !PT ;  /* 0x0000001405197812 */ /* 0x000fe200078efcff */
[----:B------:R-:W-:Y:S01]  /*0180*/  IMAD.SHL.U32 R22, R15, 0x20, RZ ;  /* 0x000000200f167824 */ /* 0x000fe200078e00ff */
[-C--:B------:R-:W-:Y:S01]  /*0190*/  LEA R40, P4, R27, R66.reuse, 0x6 ;  /* 0x000000421b287211 */ /* 0x080fe200078830ff */
[----:B------:R-:W-:Y:S01]  /*01a0*/  IMAD.SHL.U32 R8, R29, 0x20, RZ ;  /* 0x000000201d087824 */ /* 0x000fe200078e00ff */
[----:B------:R-:W-:Y:S01]  /*01b0*/  LEA R42, P5, R23, R66, 0x6 ;  /* 0x00000042172a7211 */ /* 0x000fe200078a30ff */
[----:B------:R-:W-:Y:S01]  /*01c0*/  IMAD.SHL.U32 R12, R25, 0x20, RZ ;  /* 0x00000020190c7824 */ /* 0x000fe200078e00ff */
[----:B------:R-:W-:Y:S02]  /*01d0*/  LOP3.LUT R19, R5, 0x20, RZ, 0xfc, !PT ;  /* 0x0000002005137812 */ /* 0x000fe400078efcff */
[----:B------:R-:W-:Y:S02]  /*01e0*/  LOP3.LUT R4, R0, 0x1f, RZ, 0xc0, !PT ;  /* 0x0000001f00047812 */ /* 0x000fe400078ec0ff */
[----:B------:R-:W-:-:S02]  /*01f0*/  LEA.HI.X R37, R35, R67, RZ, 0x1, P0 ;  /* 0x0000004323257211 */ /* 0x000fc400000f0cff */
[C---:B------:R-:W-:Y:S01]  /*0200*/  LOP3.LUT R11, R5.reuse, 0x30, RZ, 0xfc, !PT ;  /* 0x00000030050b7812 */ /* 0x040fe200078efcff */
[C---:B------:R-:W-:Y:S01]  /*0210*/  IMAD.WIDE.U32 R38, R4.reuse, 0x2, R38 ;  /* 0x0000000204267825 */ /* 0x040fe200078e0026 */
[C---:B------:R-:W-:Y:S02]  /*0220*/  LOP3.LUT R7, R5.reuse, 0x38, RZ, 0xfc, !PT ;  /* 0x0000003805077812 */ /* 0x040fe400078efcff */
[----:B------:R-:W-:Y:S01]  /*0230*/  LOP3.LUT R21, R5, 0x1c, RZ, 0xfc, !PT ;  /* 0x0000001c05157812 */ /* 0x000fe200078efcff */
[----:B------:R-:W-:Y:S01]  /*0240*/  IMAD.WIDE.U32 R36, R4, 0x2, R36 ;  /* 0x0000000204247825 */ /* 0x000fe200078e0024 */
[-C--:B------:R-:W-:Y:S02]  /*0250*/  LEA.HI.X R41, R10, R67.reuse, RZ, 0x1, P4 ;  /* 0x000000430a297211 */ /* 0x080fe400020f0cff */
[----:B------:R-:W-:Y:S01]  /*0260*/  LEA.HI.X R43, R14, R67, RZ, 0x1, P5 ;  /* 0x000000430e2b7211 */ /* 0x000fe200028f0cff */
[----:B------:R-:W-:Y:S01]  /*0270*/  IMAD.SHL.U32 R26, R11, 0x20, RZ ;  /* 0x000000200b1a7824 */ /* 0x000fe200078e00ff */
[----:B------:R-:W-:Y:S01]  /*0280*/  SHF.L.U32 R18, R19, 0x5, RZ ;  /* 0x0000000513127819 */ /* 0x000fe200000006ff */
[----:B------:R-:W-:Y:S01]  /*0290*/  IMAD.SHL.U32 R30, R7, 0x20, RZ ;  /* 0x00000020071e7824 */ /* 0x000fe200078e00ff */
[-C--:B------:R-:W-:Y:S01]  /*02a0*/  LEA R44, P6, R19, R66.reuse, 0x6 ;  /* 0x00000042132c7211 */ /* 0x080fe200078c30ff */
[----:B------:R-:W-:Y:S01]  /*02b0*/  IMAD.SHL.U32 R16, R21, 0x20, RZ ;  /* 0x0000002015107824 */ /* 0x000fe200078e00ff */
[-C--:B------:R-:W-:Y:S01]  /*02c0*/  LEA R46, P0, R15, R66.reuse, 0x6 ;  /* 0x000000420f2e7211 */ /* 0x080fe200078030ff */
[----:B------:R1:W2:Y:S01]  /*02d0*/  LDG.E.U16 R6, desc[UR14][R36.64] ;  /* 0x0000000e24067981 */ /* 0x0002a2000c1e1500 */
[----:B------:R-:W-:-:S02]  /*02e0*/  LEA R50, P4, R29, R66, 0x6 ;  /* 0x000000421d327211 */ /* 0x000fc400078830ff */
[-C--:B------:R-:W-:Y:S02]  /*02f0*/  LEA R56, P5, R25, R66.reuse, 0x6 ;  /* 0x0000004219387211 */ /* 0x080fe400078a30ff */
[C---:B------:R-:W-:Y:S02]  /*0300*/  LOP3.LUT R17, R5.reuse, 0x24, RZ, 0xfc, !PT ;  /* 0x0000002405117812 */ /* 0x040fe400078efcff */
[----:B------:R-:W-:Y:S02]  /*0310*/  LOP3.LUT R13, R5, 0x2c, RZ, 0xfc, !PT ;  /* 0x0000002c050d7812 */ /* 0x000fe400078efcff */
[----:B------:R-:W-:Y:S02]  /*0320*/  LEA R52, P1, R11, R66, 0x6 ;  /* 0x000000420b347211 */ /* 0x000fe400078230ff */
[-C--:B------:R-:W-:Y:S01]  /*0330*/  LEA.HI.X R45, R18, R67.reuse, RZ, 0x1, P6 ;  /* 0x00000043122d7211 */ /* 0x080fe200030f0cff */
[----:B------:R-:W-:Y:S01]  /*0340*/  IMAD.SHL.U32 R24, R13, 0x20, RZ ;  /* 0x000000200d187824 */ /* 0x000fe200078e00ff */
[----:B------:R-:W-:-:S02]  /*0350*/  LEA.HI.X R47, R22, R67, RZ, 0x1, P0 ;  /* 0x00000043162f7211 */ /* 0x000fc400000f0cff */
[-C--:B------:R-:W-:Y:S02]  /*0360*/  LEA.HI.X R51, R8, R67.reuse, RZ, 0x1, P4 ;  /* 0x0000004308337211 */ /* 0x080fe400020f0cff */
[----:B------:R-:W-:Y:S01]  /*0370*/  LEA.HI.X R57, R12, R67, RZ, 0x1, P5 ;  /* 0x000000430c397211 */ /* 0x000fe200028f0cff */
[----:B------:R3:W4:Y:S01]  /*0380*/  LDG.E.U16 R8, desc[UR14][R38.64] ;  /* 0x0000000e26087981 */ /* 0x000722000c1e1500 */
[----:B------:R-:W-:Y:S02]  /*0390*/  SHF.L.U32 R20, R17, 0x5, RZ ;  /* 0x0000000511147819 */ /* 0x000fe400000006ff */
[-C--:B------:R-:W-:Y:S02]  /*03a0*/  LEA R54, P2, R7, R66.reuse, 0x6 ;  /* 0x0000004207367211 */ /* 0x080fe400078430ff */
[-C--:B------:R-:W-:Y:S02]  /*03b0*/  LEA R58, P6, R21, R66.reuse, 0x6 ;  /* 0x00000042153a7211 */ /* 0x080fe400078c30ff */
[----:B------:R-:W-:-:S02]  /*03c0*/  LEA R60, P0, R17, R66, 0x6 ;  /* 0x00000042113c7211 */ /* 0x000fc400078030ff */
[C---:B------:R-:W-:Y:S01]  /*03d0*/  LOP3.LUT R9, R5.reuse, 0x34, RZ, 0xfc, !PT ;  /* 0x0000003405097812 */ /* 0x040fe200078efcff */
[----:B-1----:R-:W-:Y:S01]  /*03e0*/  IMAD.WIDE.U32 R36, R4, 0x2, R48 ;  /* 0x0000000204247825 */ /* 0x002fe200078e0030 */
[----:B------:R-:W-:Y:S02]  /*03f0*/  LOP3.LUT R5, R5, 0x3c, RZ, 0xfc, !PT ;  /* 0x0000003c05057812 */ /* 0x000fe400078efcff */
[-C--:B------:R-:W-:Y:S01]  /*0400*/  LEA.HI.X R53, R26, R67.reuse, RZ, 0x1, P1 ;  /* 0x000000431a357211 */ /* 0x080fe200008f0cff */
[----:B---3--:R-:W-:Y:S01]  /*0410*/  IMAD.WIDE.U32 R38, R4, 0x2, R50 ;  /* 0x0000000204267825 */ /* 0x008fe200078e0032 */
[----:B------:R-:W-:Y:S01]  /*0420*/  LEA R62, P1, R13, R66, 0x6 ;  /* 0x000000420d3e7211 */ /* 0x000fe200078230ff */
[----:B------:R-:W3:Y:S01]  /*0430*/  LDG.E.U16 R22, desc[UR14][R36.64] ;  /* 0x0000000e24167981 */ /* 0x000ee2000c1e1500 */
[-C--:B------:R-:W-:Y:S01]  /*0440*/  LEA.HI.X R55, R30, R67.reuse, RZ, 0x1, P2 ;  /* 0x000000431e377211 */ /* 0x080fe200010f0cff */
[----:B------:R-:W-:Y:S01]  /*0450*/  IMAD.WIDE.U32 R48, R4, 0x2, R56 ;  /* 0x0000000204307825 */ /* 0x000fe200078e0038 */
[----:B------:R-:W-:-:S02]  /*0460*/  LEA.HI.X R59, R16, R67, RZ, 0x1, P6 ;  /* 0x00000043103b7211 */ /* 0x000fc400030f0cff */
[-C--:B------:R-:W-:Y:S01]  /*0470*/  LEA.HI.X R61, R20, R67.reuse, RZ, 0x1, P0 ;  /* 0x00000043143d7211 */ /* 0x080fe200000f0cff */
[----:B------:R-:W-:Y:S01]  /*0480*/  IMAD.SHL.U32 R28, R9, 0x20, RZ ;  /* 0x00000020091c7824 */ /* 0x000fe200078e00ff */
[----:B------:R-:W-:Y:S01]  /*0490*/  SHF.L.U32 R30, R35, 0x3, RZ ;  /* 0x00000003231e7819 */ /* 0x000fe200000006ff */
[----:B------:R-:W-:Y:S01]  /*04a0*/  IMAD.SHL.U32 R32, R5, 0x20, RZ ;  /* 0x0000002005207824 */ /* 0x000fe200078e00ff */
[----:B0-----:R-:W-:Y:S01]  /*04b0*/  LEA R56, P0, R35, R2, 0x4 ;  /* 0x0000000223387211 */ /* 0x001fe200078020ff */
[C---:B------:R-:W-:Y:S01]  /*04c0*/  IMAD.WIDE.U32 R42, R4.reuse, 0x2, R42 ;  /* 0x00000002042a7825 */ /* 0x040fe200078e002a */
[-C--:B------:R-:W-:Y:S02]  /*04d0*/  LEA R64, P2, R9, R66.reuse, 0x6 ;  /* 0x0000004209407211 */ /* 0x080fe400078430ff */
[----:B------:R-:W-:Y:S01]  /*04e0*/  LEA R66, P3, R5, R66, 0x6 ;  /* 0x0000004205427211 */ /* 0x000fe200078630ff */
[----:B------:R-:W-:Y:S01]  /*04f0*/  IMAD.WIDE.U32 R50, R4, 0x2, R58 ;  /* 0x0000000204327825 */ /* 0x000fe200078e003a */
[----:B------:R-:W-:Y:S01]  /*0500*/  LEA.HI.X R63, R24, R67, RZ, 0x1, P1 ;  /* 0x00000043183f7211 */ /* 0x000fe200008f0cff */
[----:B------:R-:W5:Y:S01]  /*0510*/  LDG.E.U16 R12, desc[UR14][R42.64] ;  /* 0x0000000e2a0c7981 */ /* 0x000f62000c1e1500 */
[----:B------:R-:W-:Y:S01]  /*0520*/  LEA.HI.X R57, R30, R3, RZ, 0x1, P0 ;  /* 0x000000031e397211 */ /* 0x000fe200000f0cff */
[----:B------:R-:W-:Y:S01]  /*0530*/  IMAD.SHL.U32 R34, R33, 0x100, RZ ;  /* 0x0000010021227824 */ /* 0x000fe200078e00ff */
[-C--:B------:R-:W-:Y:S01]  /*0540*/  LEA.HI.X R65, R28, R67.reuse, RZ, 0x1, P2 ;  /* 0x000000431c417211 */ /* 0x080fe200010f0cff */
[----:B------:R0:W3:Y:S01]  /*0550*/  LDG.E.U16 R24, desc[UR14][R38.64] ;  /* 0x0000000e26187981 */ /* 0x0000e2000c1e1500 */
[----:B------:R-:W-:Y:S01]  /*0560*/  IMAD.WIDE.U32 R40, R4, 0x2, R40 ;  /* 0x0000000204287825 */ /* 0x000fe200078e0028 */
[----:B------:R-:W-:-:S02]  /*0570*/  LEA.HI.X R67, R32, R67, RZ, 0x1, P3 ;  /* 0x0000004320437211 */ /* 0x000fc400018f0cff */
[----:B------:R1:W3:Y:S01]  /*0580*/  LDG.E.U16 R32, desc[UR14][R48.64] ;  /* 0x0000000e30207981 */ /* 0x0002e2000c1e1500 */
[----:B------:R-:W-:-:S03]  /*0590*/  IMAD.WIDE.U32 R52, R4, 0x2, R52 ;  /* 0x0000000204347825 */ /* 0x000fc600078e0034 */
[----:B------:R1:W3:Y:S01]  /*05a0*/  LDG.E.U16 R42, desc[UR14][R50.64] ;  /* 0x0000000e322a7981 */ /* 0x0002e2000c1e1500 */
[-C--:B0-----:R-:W-:Y:S01]  /*05b0*/  LEA R38, P0, R33, R2.reuse, 0x9 ;  /* 0x0000000221267211 */ /* 0x081fe200078048ff */
[----:B------:R-:W-:Y:S02]  /*05c0*/  IMAD.SHL.U32 R28, R31, 0x100, RZ ;  /* 0x000001001f1c7824 */ /* 0x000fe400078e00ff */
[----:B------:R0:W2:Y:S01]  /*05d0*/  LDG.E.U16 R10, desc[UR14][R40.64] ;  /* 0x0000000e280a7981 */ /* 0x0000a2000c1e1500 */
[----:B------:R-:W-:Y:S01]  /*05e0*/  IMAD.SHL.U32 R26, R29, 0x100, RZ ;  /* 0x000001001d1a7824 */ /* 0x000fe200078e00ff */
[-C--:B-1----:R-:W-:Y:S02]  /*05f0*/  LEA R48, P1, R31, R2.reuse, 0x9 ;  /* 0x000000021f307211 */ /* 0x082fe400078248ff */
[-C--:B------:R-:W-:Y:S01]  /*0600*/  LEA.HI.X R39, R34, R3.reuse, RZ, 0x1, P0 ;  /* 0x0000000322277211 */ /* 0x080fe200000f0cff */
[----:B------:R-:W-:Y:S01]  /*0610*/  IMAD.WIDE.U32 R46, R4, 0x2, R46 ;  /* 0x00000002042e7825 */ /* 0x000fe200078e002e */
[----:B------:R-:W-:Y:S01]  /*0620*/  LEA R50, P0, R29, R2, 0x9 ;  /* 0x000000021d327211 */ /* 0x000fe200078048ff */
[----:B------:R1:W3:Y:S01]  /*0630*/  LDG.E.U16 R18, desc[UR14][R52.64] ;  /* 0x0000000e34127981 */ /* 0x0002e2000c1e1500 */
[-C--:B------:R-:W-:Y:S01]  /*0640*/  LEA.HI.X R49, R28, R3.reuse, RZ, 0x1, P1 ;  /* 0x000000031c317211 */ /* 0x080fe200008f0cff */
[----:B------:R-:W-:Y:S01]  /*0650*/  IMAD.WIDE.U32 R44, R4, 0x2, R44 ;  /* 0x00000002042c7825 */ /* 0x000fe200078e002c */
[----:B------:R-:W-:Y:S01]  /*0660*/  LEA.HI.X R51, R26, R3, RZ, 0x1, P0 ;  /* 0x000000031a337211 */ /* 0x000fe200000f0cff */
[----:B------:R1:W3:Y:S02]  /*0670*/  LDG.E.U16 R16, desc[UR14][R46.64] ;  /* 0x0000000e2e107981 */ /* 0x0002e4000c1e1500 */
[----:B0-----:R-:W-:-:S02]  /*0680*/  IMAD.WIDE.U32 R40, R4, 0x2, R60 ;  /* 0x0000000204287825 */ /* 0x001fc400078e003c */
[----:B------:R0:W3:Y:S02]  /*0690*/  LDG.E.U16 R14, desc[UR14][R44.64] ;  /* 0x0000000e2c0e7981 */ /* 0x0000e4000c1e1500 */
[C---:B-1----:R-:W-:Y:S02]  /*06a0*/  IMAD.WIDE.U32 R52, R4.reuse, 0x2, R66 ;  /* 0x0000000204347825 */ /* 0x042fe400078e0042 */
[----:B------:R1:W3:Y:S02]  /*06b0*/  LDG.E.U16 R43, desc[UR14][R40.64] ;  /* 0x0000000e282b7981 */ /* 0x0002e4000c1e1500 */
[C---:B------:R-:W-:Y:S02]  /*06c0*/  IMAD.WIDE.U32 R38, R4.reuse, 0x2, R38 ;  /* 0x0000000204267825 */ /* 0x040fe400078e0026 */
[----:B------:R1:W3:Y:S02]  /*06d0*/  LDG.E.U16 R58, desc[UR14][R52.64] ;  /* 0x0000000e343a7981 */ /* 0x0002e4000c1e1500 */
[----:B------:R-:W-:-:S02]  /*06e0*/  IMAD.WIDE.U32 R54, R4, 0x2, R54 ;  /* 0x0000000204367825 */ /* 0x000fc400078e0036 */
[----:B------:R-:W3:Y:S02]  /*06f0*/  LDG.E.U16 R66, desc[UR14][R38.64+0x80] ;  /* 0x0000800e26427981 */ /* 0x000ee4000c1e1500 */
[C---:B------:R-:W-:Y:S02]  /*0700*/  IMAD.WIDE.U32 R46, R4.reuse, 0x2, R64 ;  /* 0x00000002042e7825 */ /* 0x040fe400078e0040 */
[----:B------:R-:W3:Y:S02]  /*0710*/  LDG.E.U16 R65, desc[UR14][R38.64+0x40] ;  /* 0x0000400e26417981 */ /* 0x000ee4000c1e1500 */
[C---:B0-----:R-:W-:Y:S02]  /*0720*/  IMAD.WIDE.U32 R44, R4.reuse, 0x2, R62 ;  /* 0x00000002042c7825 */ /* 0x041fe400078e003e */
[----:B------:R-:W3:Y:S02]  /*0730*/  LDG.E.U16 R67, desc[UR14][R38.64+0xc0] ;  /* 0x0000c00e26437981 */ /* 0x000ee4000c1e1500 */
[----:B-1----:R-:W-:-:S02]  /*0740*/  IMAD.WIDE.U32 R40, R4, 0x2, R48 ;  /* 0x0000000204287825 */ /* 0x002fc400078e0030 */
[----:B------:R-:W3:Y:S02]  /*0750*/  LDG.E.U16 R49, desc[UR14][R38.64] ;  /* 0x0000000e26317981 */ /* 0x000ee4000c1e1500 */
[C---:B------:R-:W-:Y:S02]  /*0760*/  IMAD.WIDE.U32 R36, R4.reuse, 0x2, R56 ;  /* 0x0000000204247825 */ /* 0x040fe400078e0038 */
[----:B------:R-:W3:Y:S02]  /*0770*/  LDG.E.U16 R68, desc[UR14][R38.64+0x100] ;  /* 0x0001000e26447981 */ /* 0x000ee4000c1e1500 */
[----:B------:R-:W-:Y:S01]  /*0780*/  IMAD.WIDE.U32 R52, R4, 0x2, R50 ;  /* 0x0000000204347825 */ /* 0x000fe200078e0032 */
[----:B------:R-:W-:Y:S01]  /*0790*/  SHF.L.U32 R50, R27, 0x8, RZ ;  /* 0x000000081b327819 */ /* 0x000fe200000006ff */
[----:B------:R-:W3:Y:S02]  /*07a0*/  LDG.E.U16 R69, desc[UR14][R38.64+0x140] ;  /* 0x0001400e26457981 */ /* 0x000ee4000c1e1500 */
[----:B------:R-:W-:-:S02]  /*07b0*/  IMAD.SHL.U32 R48, R25, 0x100, RZ ;  /* 0x0000010019307824 */ /* 0x000fc400078e00ff */
[----:B------:R-:W3:Y:S04]  /*07c0*/  LDG.E.U16 R70, desc[UR14][R38.64+0x180] ;  /* 0x0001800e26467981 */ /* 0x000ee8000c1e1500 */
[----:B------:R0:W3:Y:S04]  /*07d0*/  LDG.E.U16 R71, desc[UR14][R38.64+0x1c0] ;  /* 0x0001c00e26477981 */ /* 0x0000e8000c1e1500 */
[----:B------:R1:W3:Y:S04]  /*07e0*/  LDG.E.U16 R20, desc[UR14][R54.64] ;  /* 0x0000000e36147981 */ /* 0x0002e8000c1e1500 */
[----:B------:R1:W3:Y:S01]  /*07f0*/  LDG.E.U16 R47, desc[UR14][R46.64] ;  /* 0x0000000e2e2f7981 */ /* 0x0002e2000c1e1500 */
[----:B0-----:R-:W-:-:S03]  /*0800*/  LEA R38, P0, R27, R2, 0x9 ;  /* 0x000000021b267211 */ /* 0x001fc600078048ff */
[----:B------:R0:W3:Y:S01]  /*0810*/  LDG.E.U16 R45, desc[UR14][R44.64] ;  /* 0x0000000e2c2d7981 */ /* 0x0000e2000c1e1500 */
[----:B-1----:R-:W-:-:S03]  /*0820*/  LEA R54, P1, R25, R2, 0x9 ;  /* 0x0000000219367211 */ /* 0x002fc600078248ff */
[----:B------:R-:W3:Y:S01]  /*0830*/  LDG.E.U16 R56, desc[UR14][R36.64] ;  /* 0x0000000e24387981 */ /* 0x000ee2000c1e1500 */
[-C--:B------:R-:W-:Y:S01]  /*0840*/  LEA.HI.X R39, R50, R3.reuse, RZ, 0x1, P0 ;  /* 0x0000000332277211 */ /* 0x080fe200000f0cff */
[----:B------:R-:W-:Y:S01]  /*0850*/  IMAD.SHL.U32 R46, R23, 0x100, RZ ;  /* 0x00000100172e7824 */ /* 0x000fe200078e00ff */
[----:B------:R-:W-:Y:S01]  /*0860*/  LEA.HI.X R55, R48, R3, RZ, 0x1, P1 ;  /* 0x0000000330377211 */ /* 0x000fe200008f0cff */
[----:B------:R-:W3:Y:S01]  /*0870*/  LDG.E.U16 R57, desc[UR14][R36.64+0x40] ;  /* 0x0000400e24397981 */ /* 0x000ee2000c1e1500 */
[----:B0-----:R-:W-:-:S03]  /*0880*/  IMAD.SHL.U32 R44, R21, 0x100, RZ ;  /* 0x00000100152c7824 */ /* 0x001fc600078e00ff */
[----:B------:R-:W3:Y:S04]  /*0890*/  LDG.E.U16 R59, desc[UR14][R36.64+0x80] ;  /* 0x0000800e243b7981 */ /* 0x000ee8000c1e1500 */
[----:B------:R-:W3:Y:S04]  /*08a0*/  LDG.E.U16 R60, desc[UR14][R36.64+0xc0] ;  /* 0x0000c00e243c7981 */ /* 0x000ee8000c1e1500 */
[----:B------:R-:W3:Y:S04]  /*08b0*/  LDG.E.U16 R61, desc[UR14][R36.64+0x100] ;  /* 0x0001000e243d7981 */ /* 0x000ee8000c1e1500 */
[----:B------:R-:W3:Y:S04]  /*08c0*/  LDG.E.U16 R62, desc[UR14][R36.64+0x140] ;  /* 0x0001400e243e7981 */ /* 0x000ee8000c1e1500 */
[----:B------:R-:W3:Y:S04]  /*08d0*/  LDG.E.U16 R63, desc[UR14][R36.64+0x180] ;  /* 0x0001800e243f7981 */ /* 0x000ee8000c1e1500 */
[----:B------:R0:W3:Y:S04]  /*08e0*/  LDG.E.U16 R64, desc[UR14][R36.64+0x1c0] ;  /* 0x0001c00e24407981 */ /* 0x0000e8000c1e1500 */
[----:B------:R-:W3:Y:S04]  /*08f0*/  LDG.E.U16 R51, desc[UR14][R40.64] ;  /* 0x0000000e28337981 */ /* 0x000ee8000c1e1500 */
[----:B------:R-:W3:Y:S01]  /*0900*/  LDG.E.U16 R72, desc[UR14][R40.64+0x40] ;  /* 0x0000400e28487981 */ /* 0x000ee2000c1e1500 */
[----:B0-----:R-:W-:-:S02]  /*0910*/  LEA R36, P0, R23, R2, 0x9 ;  /* 0x0000000217247211 */ /* 0x001fc400078048ff */
[----:B------:R-:W-:Y:S01]  /*0920*/  LEA R2, P1, R21, R2, 0x9 ;  /* 0x0000000215027211 */ /* 0x000fe200078248ff */
[----:B------:R-:W3:Y:S01]  /*0930*/  LDG.E.U16 R73, desc[UR14][R40.64+0x80] ;  /* 0x0000800e28497981 */ /* 0x000ee2000c1e1500 */
[-C--:B------:R-:W-:Y:S02]  /*0940*/  LEA.HI.X R37, R46, R3.reuse, RZ, 0x1, P0 ;  /* 0x000000032e257211 */ /* 0x080fe400000f0cff */
[----:B------:R-:W-:Y:S01]  /*0950*/  LEA.HI.X R3, R44, R3, RZ, 0x1, P1 ;  /* 0x000000032c037211 */ /* 0x000fe200008f0cff */
[----:B------:R-:W3:Y:S04]  /*0960*/  LDG.E.U16 R74, desc[UR14][R40.64+0xc0] ;  /* 0x0000c00e284a7981 */ /* 0x000ee8000c1e1500 */
[----:B------:R-:W3:Y:S01]  /*0970*/  LDG.E.U16 R75, desc[UR14][R40.64+0x100] ;  /* 0x0001000e284b7981 */ /* 0x000ee2000c1e1500 */
[----:B------:R-:W-:-:S03]  /*0980*/  IMAD.WIDE.U32 R36, R4, 0x2, R36 ;  /* 0x0000000204247825 */ /* 0x000fc600078e0024 */
[----:B------:R-:W3:Y:S01]  /*0990*/  LDG.E.U16 R76, desc[UR14][R40.64+0x140] ;  /* 0x0001400e284c7981 */ /* 0x000ee2000c1e1500 */
[----:B------:R-:W-:-:S03]  /*09a0*/  IMAD.WIDE.U32 R2, R4, 0x2, R2 ;  /* 0x0000000204027825 */ /* 0x000fc600078e0002 */
[----:B------:R-:W3:Y:S04]  /*09b0*/  LDG.E.U16 R77, desc[UR14][R40.64+0x180] ;  /* 0x0001800e284d7981 */ /* 0x000ee8000c1e1500 */
[----:B------:R0:W3:Y:S04]  /*09c0*/  LDG.E.U16 R78, desc[UR14][R40.64+0x1c0] ;  /* 0x0001c00e284e7981 */ /* 0x0000e8000c1e1500 */
[----:B------:R-:W3:Y:S04]  /*09d0*/  LDG.E.U16 R79, desc[UR14][R52.64] ;  /* 0x0000000e344f7981 */ /* 0x000ee8000c1e1500 */
[----:B------:R-:W3:Y:S01]  /*09e0*/  LDG.E.U16 R80, desc[UR14][R52.64+0x40] ;  /* 0x0000400e34507981 */ /* 0x000ee2000c1e1500 */
[----:B0-----:R-:W-:-:S03]  /*09f0*/  IMAD.WIDE.U32 R40, R4, 0x2, R38 ;  /* 0x0000000204287825 */ /* 0x001fc600078e0026 */
[----:B------:R-:W3:Y:S01]  /*0a00*/  LDG.E.U16 R81, desc[UR14][R52.64+0x80] ;  /* 0x0000800e34517981 */ /* 0x000ee2000c1e1500 */
[----:B------:R-:W-:-:S03]  /*0a10*/  IMAD.WIDE.U32 R38, R4, 0x2, R54 ;  /* 0x0000000204267825 */ /* 0x000fc600078e0036 */
[----:B------:R-:W3:Y:S04]  /*0a20*/  LDG.E.U16 R82, desc[UR14][R52.64+0xc0] ;  /* 0x0000c00e34527981 */ /* 0x000ee8000c1e1500 */
        /* <DEDUP_REMOVED lines=27> */
[----:B------:R0:W3:Y:S04]  /*0be0*/  LDG.E.U16 R104, desc[UR14][R36.64+0x1c0] ;  /* 0x0001c00e24687981 */ /* 0x0000e8000c1e1500 */
[----:B------:R-:W3:Y:S04]  /*0bf0*/  LDG.E.U16 R105, desc[UR14][R2.64] ;  /* 0x0000000e02697981 */ /* 0x000ee8000c1e1500 */
[----:B------:R-:W3:Y:S04]  /*0c00*/  LDG.E.U16 R38, desc[UR14][R2.64+0x40] ;  /* 0x0000400e02267981 */ /* 0x000ee8000c1e1500 */
[----:B------:R-:W3:Y:S04]  /*0c10*/  LDG.E.U16 R39, desc[UR14][R2.64+0x80] ;  /* 0x0000800e02277981 */ /* 0x000ee8000c1e1500 */
[----:B------:R-:W3:Y:S04]  /*0c20*/  LDG.E.U16 R106, desc[UR14][R2.64+0xc0] ;  /* 0x0000c00e026a7981 */ /* 0x000ee8000c1e1500 */
[----:B------:R-:W3:Y:S04]  /*0c30*/  LDG.E.U16 R107, desc[UR14][R2.64+0x100] ;  /* 0x0001000e026b7981 */ /* 0x000ee8000c1e1500 */
[----:B------:R-:W3:Y:S04]  /*0c40*/  LDG.E.U16 R108, desc[UR14][R2.64+0x140] ;  /* 0x0001400e026c7981 */ /* 0x000ee8000c1e1500 */
[----:B------:R-:W3:Y:S04]  /*0c50*/  LDG.E.U16 R109, desc[UR14][R2.64+0x180] ;  /* 0x0001800e026d7981 */ /* 0x000ee8000c1e1500 */
[----:B------:R1:W3:Y:S01]  /*0c60*/  LDG.E.U16 R110, desc[UR14][R2.64+0x1c0] ;  /* 0x0001c00e026e7981 */ /* 0x0002e2000c1e1500 */
[----:B------:R-:W4:Y:S01]  /*0c70*/  S2UR UR13, SR_CgaCtaId ;  /* 0x00000000000d79c3 */ /* 0x000f220000008800 */
[----:B------:R-:W-:-:S02]  /*0c80*/  SHF.R.S32.HI R111, RZ, 0x6, R0 ;  /* 0x00000006ff6f7819 */ /* 0x000fc40000011400 */
[C---:B0-----:R-:W-:Y:S02]  /*0c90*/  SHF.L.U32 R36, R0.reuse, 0x5, RZ ;  /* 0x0000000500247819 */ /* 0x041fe400000006ff */
[----:B------:R-:W-:Y:S01]  /*0ca0*/  SGXT R37, R111, 0x1 ;  /* 0x000000016f25781a */ /* 0x000fe20000000200 */
[----:B------:R-:W-:Y:S01]  /*0cb0*/  IMAD.SHL.U32 R113, R0, 0x100, RZ ;  /* 0x0000010000717824 */ /* 0x000fe200078e00ff */
[----:B------:R-:W-:Y:S01]  /*0cc0*/  LOP3.LUT R111, R36, 0x60, RZ, 0xc0, !PT ;  /* 0x00000060246f7812 */ /* 0x000fe200078ec0ff */
[C---:B------:R-:W-:Y:S01]  /*0cd0*/  IMAD.SHL.U32 R36, R0.reuse, 0x2, RZ ;  /* 0x0000000200247824 */ /* 0x040fe200078e00ff */
[----:B------:R-:W-:Y:S01]  /*0ce0*/  LOP3.LUT R37, R37, 0x90, RZ, 0xc0, !PT ;  /* 0x0000009025257812 */ /* 0x000fe200078ec0ff */
[----:B------:R-:W-:Y:S01]  /*0cf0*/  IMAD.SHL.U32 R112, R0, 0x10, RZ ;  /* 0x0000001000707824 */ /* 0x000fe200078e00ff */
[----:B------:R-:W-:Y:S02]  /*0d00*/  LOP3.LUT R113, R113, 0x1800, RZ, 0xc0, !PT ;  /* 0x0000180071717812 */ /* 0x000fe400078ec0ff */
[----:B------:R-:W-:-:S02]  /*0d10*/  LOP3.LUT R37, R37, 0x7e, R36, 0x78, !PT ;  /* 0x0000007e25257812 */ /* 0x000fc400078e7824 */
[--C-:B-1----:R-:W-:Y:S02]  /*0d20*/  SHF.R.S32.HI R2, RZ, 0x2, R0.reuse ;  /* 0x00000002ff027819 */ /* 0x102fe40000011400 */
[----:B------:R-:W-:Y:S02]  /*0d30*/  LEA R36, R35, R4, 0x1 ;  /* 0x0000000423247211 */ /* 0x000fe400078e08ff */
[----:B------:R-:W-:Y:S02]  /*0d40*/  SHF.R.S32.HI R3, RZ, 0x5, R0 ;  /* 0x00000005ff037819 */ /* 0x000fe40000011400 */
[--C-:B------:R-:W-:Y:S02]  /*0d50*/  LOP3.LUT R111, R111, 0x780, R112.reuse, 0xf8, !PT ;  /* 0x000007806f6f7812 */ /* 0x100fe400078ef870 */
[----:B------:R-:W-:Y:S01]  /*0d60*/  LOP3.LUT R113, R113, 0x70, R112, 0xf8, !PT ;  /* 0x0000007071717812 */ /* 0x000fe200078ef870 */
[----:B------:R-:W-:Y:S01]  /*0d70*/  UMOV UR4, 0x400 ;  /* 0x0000040000047882 */ /* 0x000fe20000000000 */
[----:B------:R-:W-:Y:S01]  /*0d80*/  LOP3.LUT R112, R0, 0x40, RZ, 0xc0, !PT ;  /* 0x0000004000707812 */ /* 0x000fe200078ec0ff */
[----:B------:R-:W-:Y:S01]  /*0d90*/  IMAD.SHL.U32 R36, R36, 0x2, RZ ;  /* 0x0000000224247824 */ /* 0x000fe200078e00ff */
[----:B------:R-:W-:Y:S01]  /*0da0*/  SGXT R0, R2, 0x1 ;  /* 0x000000010200781a */ /* 0x000fe20000000200 */
[----:B----4-:R-:W-:Y:S01]  /*0db0*/  ULEA UR13, UR13, UR4, 0x18 ;  /* 0x000000040d0d7291 */ /* 0x010fe2000f8ec03f */
[----:B------:R-:W-:-:S02]  /*0dc0*/  SGXT R2, R3, 0x1 ;  /* 0x000000010302781a */ /* 0x000fc40000000200 */
[----:B------:R-:W-:-:S04]  /*0dd0*/  SHF.R.U32.HI R3, RZ, 0x1, R35 ;  /* 0x00000001ff037819 */ /* 0x000fc80000011623 */
[----:B------:R-:W-:Y:S02]  /*0de0*/  LOP3.LUT R36, R36, R3, RZ, 0x3c, !PT ;  /* 0x0000000324247212 */ /* 0x000fe400078e3cff */
[----:B------:R-:W-:Y:S01]  /*0df0*/  LOP3.LUT R3, R37, 0x20, RZ, 0x3c, !PT ;  /* 0x0000002025037812 */ /* 0x000fe200078e3cff */
[----:B------:R-:W-:Y:S04]  /*0e00*/  STS.U16 [R37+UR13+0x4200], R8 ;  /* 0x0042000825007988 */ /* 0x000fe8000800040d */
[----:B--2---:R-:W-:Y:S04]  /*0e10*/  STS.U16 [R37+UR13+0x4400], R10 ;  /* 0x0044000a25007988 */ /* 0x004fe8000800040d */
[----:B-----5:R-:W-:Y:S04]  /*0e20*/  STS.U16 [R37+UR13+0x4600], R12 ;  /* 0x0046000c25007988 */ /* 0x020fe8000800040d */
[----:B---3--:R-:W-:Y:S04]  /*0e30*/  STS.U16 [R37+UR13+0x4800], R14 ;  /* 0x0048000e25007988 */ /* 0x008fe8000800040d */
[----:B------:R-:W-:Y:S04]  /*0e40*/  STS.U16 [R37+UR13+0x4a00], R16 ;  /* 0x004a001025007988 */ /* 0x000fe8000800040d */
[----:B------:R-:W-:Y:S04]  /*0e50*/  STS.U16 [R37+UR13+0x4c00], R18 ;  /* 0x004c001225007988 */ /* 0x000fe8000800040d */
[----:B------:R-:W-:Y:S04]  /*0e60*/  STS.U16 [R37+UR13+0x4000], R6 ;  /* 0x0040000625007988 */ /* 0x000fe8000800040d */
[----:B------:R-:W-:Y:S04]  /*0e70*/  STS.U16 [R37+UR13+0x4e00], R20 ;  /* 0x004e001425007988 */ /* 0x000fe8000800040d */
[----:B------:R-:W-:Y:S04]  /*0e80*/  STS.U16 [R3+UR13+0x4700], R42 ;  /* 0x0047002a03007988 */ /* 0x000fe8000800040d */
[----:B------:R0:W-:Y:S02]  /*0e90*/  STS.U16 [R3+UR13+0x4900], R43 ;  /* 0x0049002b03007988 */ /* 0x0001e4000800040d */
[----:B0-----:R-:W0:Y:S02]  /*0ea0*/  LDC.64 R42, c[0x0][0x220] ;  /* 0x00008800ff2a7b82 */ /* 0x001e240000000a00 */
[----:B------:R-:W-:Y:S04]  /*0eb0*/  STS.U16 [R3+UR13+0x4100], R22 ;  /* 0x0041001603007988 */ /* 0x000fe8000800040d */
[----:B------:R1:W-:Y:S04]  /*0ec0*/  STS.U16 [R3+UR13+0x4300], R24 ;  /* 0x0043001803007988 */ /* 0x0003e8000800040d */
[----:B------:R-:W-:Y:S04]  /*0ed0*/  STS.U16 [R3+UR13+0x4500], R32 ;  /* 0x0045002003007988 */ /* 0x000fe8000800040d */
[----:B------:R-:W-:Y:S04]  /*0ee0*/  STS.U16 [R3+UR13+0x4b00], R45 ;  /* 0x004b002d03007988 */ /* 0x000fe8000800040d */
[----:B------:R-:W-:Y:S04]  /*0ef0*/  STS.U16 [R3+UR13+0x4d00], R47 ;  /* 0x004d002f03007988 */ /* 0x000fe8000800040d */
[----:B------:R-:W-:Y:S04]  /*0f00*/  STS.U16 [R3+UR13+0x4f00], R58 ;  /* 0x004f003a03007988 */ /* 0x000fe8000800040d */
[----:B------:R-:W-:Y:S04]  /*0f10*/  STS.U16 [R36+UR13], R56 ;  /* 0x0000003824007988 */ /* 0x000fe8000800040d */
[----:B------:R-:W-:Y:S04]  /*0f20*/  STS.U16 [R36+UR13+0x40], R57 ;  /* 0x0000403924007988 */ /* 0x000fe8000800040d */
        /* <DEDUP_REMOVED lines=61> */
[----:B------:R2:W-:Y:S01]  /*1300*/  STS.U16 [R36+UR13+0x3e00], R110 ;  /* 0x003e006e24007988 */ /* 0x0005e2000800040d */
[----:B0-----:R-:W-:-:S02]  /*1310*/  LEA R174, P0, R35, R42, 0x5 ;  /* 0x0000002a23ae7211 */ /* 0x001fc400078028ff */
[-C--:B------:R-:W-:Y:S01]  /*1320*/  LEA R172, P3, R33, R42.reuse, 0xa ;  /* 0x0000002a21ac7211 */ /* 0x080fe200078650ff */
[----:B------:R-:W-:Y:S01]  /*1330*/  UIADD3 UR4, UR13, 0x4000, URZ ;  /* 0x000040000d047890 */ /* 0x000fe2000fffe03f */
[-C--:B------:R-:W-:Y:S01]  /*1340*/  LEA.HI.X R175, R30, R43.reuse, RZ, 0x2, P0 ;  /* 0x0000002b1eaf7211 */ /* 0x080fe200000f14ff */
[----:B------:R-:W-:Y:S01]  /*1350*/  USHF.R.U32.HI UR6, URZ, 0x4, UR13 ;  /* 0x000000043f067899 */ /* 0x000fe2000801160d */
[----:B------:R-:W-:Y:S01]  /*1360*/  IMAD.SHL.U32 R12, R19, 0x100, RZ ;  /* 0x00000100130c7824 */ /* 0x000fe200078e00ff */
[-C--:B------:R-:W-:Y:S02]  /*1370*/  LEA R168, P5, R29, R42.reuse, 0xa ;  /* 0x0000002a1da87211 */ /* 0x080fe400078a50ff */
[----:B------:R-:W-:Y:S02]  /*1380*/  LEA.HI.X R173, R34, R43, RZ, 0x2, P3 ;  /* 0x0000002b22ad7211 */ /* 0x000fe400018f14ff */
[-C--:B------:R-:W-:Y:S02]  /*1390*/  LEA R170, P4, R31, R42.reuse, 0xa ;  /* 0x0000002a1faa7211 */ /* 0x080fe400078850ff */
[----:B------:R-:W-:-:S02]  /*13a0*/  LEA R166, P6, R27, R42, 0xa ;  /* 0x0000002a1ba67211 */ /* 0x000fc400078c50ff */
[-C--:B------:R-:W-:Y:S02]  /*13b0*/  LEA R164, P0, R25, R42.reuse, 0xa ;  /* 0x0000002a19a47211 */ /* 0x080fe400078050ff */
[-C--:B------:R-:W-:Y:S02]  /*13c0*/  LEA R162, P1, R23, R42.reuse, 0xa ;  /* 0x0000002a17a27211 */ /* 0x080fe400078250ff */
[-C--:B------:R-:W-:Y:S02]  /*13d0*/  LEA R160, P2, R21, R42.reuse, 0xa ;  /* 0x0000002a15a07211 */ /* 0x080fe400078450ff */
[----:B------:R-:W-:Y:S01]  /*13e0*/  LEA R158, P3, R19, R42, 0xa ;  /* 0x0000002a139e7211 */ /* 0x000fe200078650ff */
[----:B------:R-:W-:Y:S01]  /*13f0*/  USHF.R.U32.HI UR4, URZ, 0x4, UR4 ;  /* 0x000000043f047899 */ /* 0x000fe20008011604 */
[-C--:B------:R-:W-:Y:S01]  /*1400*/  LEA.HI.X R169, R26, R43.reuse, RZ, 0x2, P5 ;  /* 0x0000002b1aa97211 */ /* 0x080fe200028f14ff */
[----:B------:R-:W-:Y:S01]  /*1410*/  USGXT.U32 UR6, UR6, 0xe ;  /* 0x0000000e0606789a */ /* 0x000fe20008000000 */
[----:B------:R-:W-:Y:S01]  /*1420*/  IMAD.SHL.U32 R14, R17, 0x100, RZ ;  /* 0x00000100110e7824 */ /* 0x000fe200078e00ff */
[----:B-1----:R-:W-:Y:S01]  /*1430*/  SHF.L.U32 R24, R7, 0x8, RZ ;  /* 0x0000000807187819 */ /* 0x002fe200000006ff */
[----:B------:R-:W-:Y:S01]  /*1440*/  IMAD.SHL.U32 R18, R13, 0x100, RZ ;  /* 0x000001000d127824 */ /* 0x000fe200078e00ff */
[-C--:B------:R-:W-:Y:S01]  /*1450*/  LEA.HI.X R171, R28, R43.reuse, RZ, 0x2, P4 ;  /* 0x0000002b1cab7211 */ /* 0x080fe200020f14ff */
[----:B------:R-:W-:Y:S01]  /*1460*/  IMAD.SHL.U32 R20, R11, 0x100, RZ ;  /* 0x000001000b147824 */ /* 0x000fe200078e00ff */
[-C--:B------:R-:W-:Y:S01]  /*1470*/  LEA.HI.X R167, R50, R43.reuse, RZ, 0x2, P6 ;  /* 0x0000002b32a77211 */ /* 0x080fe200030f14ff */
[----:B------:R-:W-:Y:S01]  /*1480*/  IMAD.SHL.U32 R22, R9, 0x100, RZ ;  /* 0x0000010009167824 */ /* 0x000fe200078e00ff */
[-C--:B------:R-:W-:Y:S01]  /*1490*/  LEA.HI.X R165, R48, R43.reuse, RZ, 0x2, P0 ;  /* 0x0000002b30a57211 */ /* 0x080fe200000f14ff */
[----:B------:R-:W-:Y:S01]  /*14a0*/  IMAD.SHL.U32 R26, R5, 0x100, RZ ;  /* 0x00000100051a7824 */ /* 0x000fe200078e00ff */
[----:B------:R-:W-:-:S02]  /*14b0*/  LEA.HI.X R163, R46, R43, RZ, 0x2, P1 ;  /* 0x0000002b2ea37211 */ /* 0x000fc400008f14ff */
[-C--:B------:R-:W-:Y:S02]  /*14c0*/  LEA.HI.X R161, R44, R43.reuse, RZ, 0x2, P2 ;  /* 0x0000002b2ca17211 */ /* 0x080fe400010f14ff */
[----:B------:R-:W-:Y:S02]  /*14d0*/  LEA.HI.X R159, R12, R43, RZ, 0x2, P3 ;  /* 0x0000002b0c9f7211 */ /* 0x000fe400018f14ff */
[----:B------:R-:W-:Y:S02]  /*14e0*/  SHF.L.U32 R16, R15, 0x8, RZ ;  /* 0x000000080f107819 */ /* 0x000fe400000006ff */
[-C--:B------:R-:W-:Y:S02]  /*14f0*/  LEA R156, P4, R17, R42.reuse, 0xa ;  /* 0x0000002a119c7211 */ /* 0x080fe400078850ff */
[-C--:B------:R-:W-:Y:S02]  /*1500*/  LEA R154, P5, R15, R42.reuse, 0xa ;  /* 0x0000002a0f9a7211 */ /* 0x080fe400078a50ff */
[----:B------:R-:W-:-:S02]  /*1510*/  LEA R152, P6, R13, R42, 0xa ;  /* 0x0000002a0d987211 */ /* 0x000fc400078c50ff */
[-C--:B------:R-:W-:Y:S02]  /*1520*/  LEA R10, P0, R11, R42.reuse, 0xa ;  /* 0x0000002a0b0a7211 */ /* 0x080fe400078050ff */
[-C--:B------:R-:W-:Y:S02]  /*1530*/  LEA R8, P1, R9, R42.reuse, 0xa ;  /* 0x0000002a09087211 */ /* 0x080fe400078250ff */
[-C--:B------:R-:W-:Y:S02]  /*1540*/  LEA R6, P2, R7, R42.reuse, 0xa ;  /* 0x0000002a07067211 */ /* 0x080fe400078450ff */
[----:B------:R-:W-:Y:S01]  /*1550*/  LEA R12, P3, R5, R42, 0xa ;  /* 0x0000002a050c7211 */ /* 0x000fe200078650ff */
[----:B------:R-:W-:Y:S02]  /*1560*/  USGXT.U32 UR4, UR4, 0xe ;  /* 0x0000000e0404789a */ /* 0x000fe40008000000 */
[----:B------:R-:W-:Y:S01]  /*1570*/  ULOP3.LUT UR8, UR6, 0x1000000, URZ, 0xfc, !UPT ;  /* 0x0100000006087892 */ /* 0x000fe2000f8efc3f */
[----:B------:R-:W-:-:S02]  /*1580*/  R2UR UR12, R112 ;  /* 0x00000000700c72ca */ /* 0x000fc400000e0000 */
[----:B------:R-:W-:Y:S02]  /*1590*/  LOP3.LUT R0, R111, 0x2010, R0, 0xf8, !PT ;  /* 0x000020106f007812 */ /* 0x000fe400078ef800 */
[----:B------:R-:W-:Y:S02]  /*15a0*/  LOP3.LUT R2, R113, 0x2010, R2, 0x78, !PT ;  /* 0x0000201071027812 */ /* 0x000fe400078e7802 */
[-C--:B------:R-:W-:Y:S02]  /*15b0*/  LEA.HI.X R157, R14, R43.reuse, RZ, 0x2, P4 ;  /* 0x0000002b0e9d7211 */ /* 0x080fe400020f14ff */
[-C--:B------:R-:W-:Y:S02]  /*15c0*/  LEA.HI.X R155, R16, R43.reuse, RZ, 0x2, P5 ;  /* 0x0000002b109b7211 */ /* 0x080fe400028f14ff */
[-C--:B------:R-:W-:Y:S02]  /*15d0*/  LEA.HI.X R153, R18, R43.reuse, RZ, 0x2, P6 ;  /* 0x0000002b12997211 */ /* 0x080fe400030f14ff */
[----:B------:R-:W-:-:S02]  /*15e0*/  LEA.HI.X R11, R20, R43, RZ, 0x2, P0 ;  /* 0x0000002b140b7211 */ /* 0x000fc400000f14ff */
[-C--:B------:R-:W-:Y:S02]  /*15f0*/  LEA.HI.X R9, R22, R43.reuse, RZ, 0x2, P1 ;  /* 0x0000002b16097211 */ /* 0x080fe400008f14ff */
[-C--:B------:R-:W-:Y:S02]  /*1600*/  LEA.HI.X R7, R24, R43.reuse, RZ, 0x2, P2 ;  /* 0x0000002b18077211 */ /* 0x080fe400010f14ff */
[----:B------:R-:W-:Y:S01]  /*1610*/  LEA.HI.X R13, R26, R43, RZ, 0x2, P3 ;  /* 0x0000002b1a0d7211 */ /* 0x000fe200018f14ff */
[----:B------:R-:W-:Y:S06]  /*1620*/  BAR.SYNC.DEFER_BLOCKING 0x0 ;  /* 0x0000000000007b1d */ /* 0x000fec0000010000 */
[----:B------:R-:W-:Y:S01]  /*1630*/  UMOV UR16, UR4 ;  /* 0x0000000400107c82 */ /* 0x000fe20008000000 */
[----:B------:R-:W-:Y:S01]  /*1640*/  UMOV UR17, 0x80000020 ;  /* 0x8000002000117882 */ /* 0x000fe20000000000 */
[----:B------:R-:W-:Y:S01]  /*1650*/  UMOV UR18, UR8 ;  /* 0x0000000800127c82 */ /* 0x000fe20008000000 */
[----:B------:R-:W-:Y:S01]  /*1660*/  UMOV UR19, 0x40000040 ;  /* 0x4000004000137882 */ /* 0x000fe20000000000 */
[----:B--2---:R-:W-:-:S06]  /*1670*/  WARPGROUP.ARRIVE ;  /* 0x00000000000079c5 */ /* 0x004fcc0000000000 */
[----:B------:R-:W-:Y:S01]  /*1680*/  HGMMA.64x256x16.F32.BF16 R24, gdesc[UR16].tnspB, RZ, !UPT ;  /* 0x43e00000101879f0 */ /* 0x000fe2000c7018ff */
[----:B------:R-:W-:Y:S01]  /*1690*/  UMOV UR8, 0xfffffffe ;  /* 0xfffffffe00087882 */ /* 0x000fe20000000000 */
[----:B------:R-:W-:Y:S01]  /*16a0*/  UMOV UR9, 0x7fffffdf ;  /* 0x7fffffdf00097882 */ /* 0x000fe20000000000 */
[----:B------:R-:W-:Y:S01]  /*16b0*/  UMOV UR10, 0x1000080 ;  /* 0x01000080000a7882 */ /* 0x000fe20000000000 */
[----:B------:R-:W-:Y:S01]  /*16c0*/  UMOV UR11, 0x40000040 ;  /* 0x40000040000b7882 */ /* 0x000fe20000000000 */
[----:B------:R-:W-:Y:S01]  /*16d0*/  UMOV UR7, URZ ;  /* 0x0000003f00077c82 */ /* 0x000fe20008000000 */
[----:B------:R-:W-:Y:S01]  /*16e0*/  UMOV UR5, URZ ;  /* 0x0000003f00057c82 */ /* 0x000fe20008000000 */
[----:B------:R-:W-:Y:S02]  /*16f0*/  UIADD3.64 UR6, UR6, UR10, URZ ;  /* 0x0000000a06067297 */ /* 0x000fe4000fffe03f */
[----:B------:R-:W-:-:S15]  /*1700*/  UIADD3.64 UR4, UR4, -UR8, URZ ;  /* 0x8000000804047297 */ /* 0x000fde000fffe03f */
[----:B------:R-:W-:-:S04]  /*1710*/  NOP ;  /* 0x0000000000007918 */ /* 0x000fc80000000000 */
[----:B------:R-:W-:Y:S01]  /*1720*/  HGMMA.64x256x16.F32.BF16 R24, gdesc[UR4].tnspB, R24, gsb0 ;  /* 0x43e00000041879f0 */ /* 0x000fe20008001818 */
[----:B------:R-:W-:-:S04]  /*1730*/  IMAD.WIDE.U32 R174, R4, 0x4, R174 ;  /* 0x0000000404ae7825 */ /* 0x000fc800078e00ae */
        /* <DEDUP_REMOVED lines=14> */
[----:B------:R-:W-:Y:S01]  /*1820*/  IMAD.WIDE.U32 R4, R4, 0x4, R12 ;  /* 0x0000000404047825 */ /* 0x000fe200078e000c */
[----:B------:R-:W-:Y:S01]  /*1830*/  LOP3.LUT R3, R0, 0x10, RZ, 0x3c, !PT ;  /* 0x0000001000037812 */ /* 0x000fe200078e3cff */
[----:B------:R-:W-:Y:S01]  /*1840*/  ULEA UR12, UR12, UR13, 0x1 ;  /* 0x0000000d0c0c7291 */ /* 0x000fe2000f8e083f */
[----:B------:R-:W-:Y:S02]  /*1850*/  WARPGROUP.DEPBAR.LE gsb0, 0x0 ;  /* 0x00008000000079c5 */ /* 0x000fe40000010000 */
[----:B------:R-:W-:Y:S01]  /*1860*/  IMAD.MOV.U32 R12, RZ, RZ, R24 ;  /* 0x000000ffff0c7224 */ /* 0x000fe200078e0018 */
[----:B------:R-:W-:Y:S01]  /*1870*/  MOV R14, R40 ;  /* 0x00000028000e7202 */ /* 0x000fe20000000f00 */
[----:B------:R-:W-:Y:S02]  /*1880*/  IMAD.MOV.U32 R13, RZ, RZ, R26 ;  /* 0x000000ffff0d7224 */ /* 0x000fe400078e001a */
[----:B------:R-:W-:Y:S01]  /*1890*/  IMAD.MOV.U32 R15, RZ, RZ, R42 ;  /* 0x000000ffff0f7224 */ /* 0x000fe200078e002a */
[----:B------:R-:W-:Y:S01]  /*18a0*/  BAR.SYNC.DEFER_BLOCKING 0x0 ;  /* 0x0000000000007b1d */ /* 0x000fe20000010000 */
[----:B------:R-:W-:Y:S01]  /*18b0*/  IMAD.MOV.U32 R16, RZ, RZ, R28 ;  /* 0x000000ffff107224 */ /* 0x000fe200078e001c */
[----:B------:R-:W-:Y:S01]  /*18c0*/  MOV R18, R44 ;  /* 0x0000002c00127202 */ /* 0x000fe20000000f00 */
[----:B------:R-:W-:Y:S01]  /*18d0*/  IMAD.MOV.U32 R17, RZ, RZ, R30 ;  /* 0x000000ffff117224 */ /* 0x000fe200078e001e */
[----:B------:R-:W-:Y:S01]  /*18e0*/  MOV R22, R48 ;  /* 0x0000003000167202 */ /* 0x000fe20000000f00 */
[----:B------:R-:W-:-:S02]  /*18f0*/  IMAD.MOV.U32 R19, RZ, RZ, R46 ;  /* 0x000000ffff137224 */ /* 0x000fc400078e002e */
[----:B------:R-:W-:Y:S02]  /*1900*/  IMAD.MOV.U32 R20, RZ, RZ, R32 ;  /* 0x000000ffff147224 */ /* 0x000fe400078e0020 */
[----:B------:R-:W-:Y:S02]  /*1910*/  IMAD.MOV.U32 R21, RZ, RZ, R34 ;  /* 0x000000ffff157224 */ /* 0x000fe400078e0022 */
[----:B------:R-:W-:Y:S01]  /*1920*/  IMAD.MOV.U32 R23, RZ, RZ, R50 ;  /* 0x000000ffff177224 */ /* 0x000fe200078e0032 */
[----:B------:R-:W-:Y:S01]  /*1930*/  MOV R26, R49 ;  /* 0x00000031001a7202 */ /* 0x000fe20000000f00 */
[----:B------:R-:W-:Y:S01]  /*1940*/  IMAD.MOV.U32 R24, RZ, RZ, R33 ;  /* 0x000000ffff187224 */ /* 0x000fe200078e0021 */
[----:B------:R0:W-:Y:S04]  /*1950*/  STS.128 [R0+UR13], R12 ;  /* 0x0000000c00007988 */ /* 0x0001e80008000c0d */
[----:B------:R1:W-:Y:S04]  /*1960*/  STS.128 [R0+UR13+0x800], R16 ;  /* 0x0008001000007988 */ /* 0x0003e80008000c0d */
[----:B------:R2:W-:Y:S01]  /*1970*/  STS.128 [R0+UR13+0x1000], R20 ;  /* 0x0010001400007988 */ /* 0x0005e20008000c0d */
[----:B0-----:R-:W-:Y:S01]  /*1980*/  IMAD.MOV.U32 R12, RZ, RZ, R36 ;  /* 0x000000ffff0c7224 */ /* 0x001fe200078e0024 */
[----:B------:R-:W-:Y:S01]  /*1990*/  MOV R14, R52 ;  /* 0x00000034000e7202 */ /* 0x000fe20000000f00 */
[----:B------:R-:W-:-:S02]  /*19a0*/  IMAD.MOV.U32 R13, RZ, RZ, R38 ;  /* 0x000000ffff0d7224 */ /* 0x000fc400078e0026 */
[----:B------:R-:W-:Y:S01]  /*19b0*/  IMAD.MOV.U32 R15, RZ, RZ, R54 ;  /* 0x000000ffff0f7224 */ /* 0x000fe200078e0036 */
[----:B-1----:R-:W-:Y:S01]  /*19c0*/  MOV R18, R41 ;  /* 0x0000002900127202 */ /* 0x002fe20000000f00 */
[----:B------:R-:W-:Y:S02]  /*19d0*/  IMAD.MOV.U32 R16, RZ, RZ, R25 ;  /* 0x000000ffff107224 */ /* 0x000fe400078e0019 */
[----:B------:R-:W-:Y:S01]  /*19e0*/  IMAD.MOV.U32 R17, RZ, RZ, R27 ;  /* 0x000000ffff117224 */ /* 0x000fe200078e001b */
[----:B------:R0:W-:Y:S01]  /*19f0*/  STS.128 [R0+UR13+0x1800], R12 ;  /* 0x0018000c00007988 */ /* 0x0001e20008000c0d */
[----:B------:R-:W-:Y:S01]  /*1a00*/  IMAD.MOV.U32 R19, RZ, RZ, R43 ;  /* 0x000000ffff137224 */ /* 0x000fe200078e002b */
[----:B--2---:R-:W-:Y:S01]  /*1a10*/  MOV R22, R45 ;  /* 0x0000002d00167202 */ /* 0x004fe20000000f00 */
[----:B------:R-:W-:Y:S02]  /*1a20*/  IMAD.MOV.U32 R20, RZ, RZ, R29 ;  /* 0x000000ffff147224 */ /* 0x000fe400078e001d */
[----:B------:R-:W-:-:S02]  /*1a30*/  IMAD.MOV.U32 R21, RZ, RZ, R31 ;  /* 0x000000ffff157224 */ /* 0x000fc400078e001f */
[----:B------:R-:W-:Y:S02]  /*1a40*/  IMAD.MOV.U32 R23, RZ, RZ, R47 ;  /* 0x000000ffff177224 */ /* 0x000fe400078e002f */
[----:B------:R-:W-:Y:S02]  /*1a50*/  IMAD.MOV.U32 R25, RZ, RZ, R35 ;  /* 0x000000ffff197224 */ /* 0x000fe400078e0023 */
[----:B------:R-:W-:Y:S02]  /*1a60*/  IMAD.MOV.U32 R27, RZ, RZ, R51 ;  /* 0x000000ffff1b7224 */ /* 0x000fe400078e0033 */
[----:B0-----:R-:W-:Y:S01]  /*1a70*/  IMAD.MOV.U32 R12, RZ, RZ, R37 ;  /* 0x000000ffff0c7224 */ /* 0x001fe200078e0025 */
[----:B------:R-:W-:Y:S01]  /*1a80*/  MOV R14, R53 ;  /* 0x00000035000e7202 */ /* 0x000fe20000000f00 */
[----:B------:R-:W-:Y:S02]  /*1a90*/  IMAD.MOV.U32 R13, RZ, RZ, R39 ;  /* 0x000000ffff0d7224 */ /* 0x000fe400078e0027 */
[----:B------:R-:W-:Y:S01]  /*1aa0*/  IMAD.MOV.U32 R15, RZ, RZ, R55 ;  /* 0x000000ffff0f7224 */ /* 0x000fe200078e0037 */
[----:B------:R-:W-:Y:S04]  /*1ab0*/  STS.128 [R3+UR13], R16 ;  /* 0x0000001003007988 */ /* 0x000fe80008000c0d */
[----:B------:R-:W-:Y:S04]  /*1ac0*/  STS.128 [R3+UR13+0x800], R20 ;  /* 0x0008001403007988 */ /* 0x000fe80008000c0d */
[----:B------:R-:W-:Y:S04]  /*1ad0*/  STS.128 [R3+UR13+0x1000], R24 ;  /* 0x0010001803007988 */ /* 0x000fe80008000c0d */
[----:B------:R-:W-:Y:S01]  /*1ae0*/  STS.128 [R3+UR13+0x1800], R12 ;  /* 0x0018000c03007988 */ /* 0x000fe20008000c0d */
[----:B------:R-:W-:Y:S01]  /*1af0*/  BAR.SYNC.DEFER_BLOCKING 0x0 ;  /* 0x0000000000007b1d */ /* 0x000fe20000010000 */
[----:B------:R-:W-:Y:S01]  /*1b00*/  IMAD.MOV.U32 R44, RZ, RZ, R56 ;  /* 0x000000ffff2c7224 */ /* 0x000fe200078e0038 */
[----:B------:R-:W-:Y:S01]  /*1b10*/  MOV R46, R72 ;  /* 0x00000048002e7202 */ /* 0x000fe20000000f00 */
[----:B------:R-:W-:-:S03]  /*1b20*/  IMAD.MOV.U32 R45, RZ, RZ, R58 ;  /* 0x000000ffff2d7224 */ /* 0x000fc600078e003a */
[----:B------:R-:W0:Y:S04]  /*1b30*/  LDS.128 R36, [R2+UR12] ;  /* 0x0000000c02247984 */ /* 0x000e280008000c00 */
[----:B------:R-:W-:Y:S04]  /*1b40*/  LDS.128 R40, [R2+UR12+0x100] ;  /* 0x0001000c02287984 */ /* 0x000fe80008000c00 */
[----:B------:R-:W-:Y:S04]  /*1b50*/  LDS.128 R32, [R2+UR12+0x200] ;  /* 0x0002000c02207984 */ /* 0x000fe80008000c00 */
[----:B------:R-:W-:Y:S04]  /*1b60*/  LDS.128 R28, [R2+UR12+0x300] ;  /* 0x0003000c021c7984 */ /* 0x000fe80008000c00 */
[----:B------:R-:W-:Y:S04]  /*1b70*/  LDS.128 R20, [R2+UR12+0x400] ;  /* 0x0004000c02147984 */ /* 0x000fe80008000c00 */
[----:B------:R-:W-:Y:S04]  /*1b80*/  LDS.128 R12, [R2+UR12+0x500] ;  /* 0x0005000c020c7984 */ /* 0x000fe80008000c00 */
[----:B------:R-:W-:Y:S04]  /*1b90*/  LDS.128 R24, [R2+UR12+0x600] ;  /* 0x0006000c02187984 */ /* 0x000fe80008000c00 */
[----:B------:R-:W-:Y:S01]  /*1ba0*/  LDS.128 R16, [R2+UR12+0x700] ;  /* 0x0007000c02107984 */ /* 0x000fe20008000c00 */
        /* <DEDUP_REMOVED lines=15> */
[----:B-1----:R-:W-:Y:S01]  /*1ca0*/  IMAD.MOV.U32 R44, RZ, RZ, R68 ;  /* 0x000000ffff2c7224 */ /* 0x002fe200078e0044 */
[----:B------:R-:W-:Y:S01]  /*1cb0*/  MOV R46, R84 ;  /* 0x00000054002e7202 */ /* 0x000fe20000000f00 */
[----:B------:R-:W-:-:S02]  /*1cc0*/  IMAD.MOV.U32 R45, RZ, RZ, R70 ;  /* 0x000000ffff2d7224 */ /* 0x000fc400078e0046 */
[----:B------:R-:W-:Y:S01]  /*1cd0*/  IMAD.MOV.U32 R47, RZ, RZ, R86 ;  /* 0x000000ffff2f7224 */ /* 0x000fe200078e0056 */
[----:B--2---:R-:W-:Y:S01]  /*1ce0*/  MOV R50, R73 ;  /* 0x0000004900327202 */ /* 0x004fe20000000f00 */
[----:B------:R-:W-:Y:S02]  /*1cf0*/  IMAD.MOV.U32 R48, RZ, RZ, R57 ;  /* 0x000000ffff307224 */ /* 0x000fe400078e0039 */
[----:B------:R-:W-:Y:S01]  /*1d00*/  IMAD.MOV.U32 R49, RZ, RZ, R59 ;  /* 0x000000ffff317224 */ /* 0x000fe200078e003b */
[----:B------:R1:W-:Y:S01]  /*1d10*/  STS.128 [R0+UR13+0x1800], R44 ;  /* 0x0018002c00007988 */ /* 0x0003e20008000c0d */
[----:B------:R-:W-:Y:S01]  /*1d20*/  IMAD.MOV.U32 R51, RZ, RZ, R75 ;  /* 0x000000ffff337224 */ /* 0x000fe200078e004b */
[----:B---3--:R-:W-:Y:S01]  /*1d30*/  MOV R54, R81 ;  /* 0x0000005100367202 */ /* 0x008fe20000000f00 */
[----:B------:R-:W-:Y:S02]  /*1d40*/  IMAD.MOV.U32 R57, RZ, RZ, R63 ;  /* 0x000000ffff397224 */ /* 0x000fe400078e003f */
[----:B------:R-:W-:-:S02]  /*1d50*/  IMAD.MOV.U32 R59, RZ, RZ, R79 ;  /* 0x000000ffff3b7224 */ /* 0x000fc400078e004f */
[----:B------:R-:W-:Y:S02]  /*1d60*/  IMAD.MOV.U32 R52, RZ, RZ, R65 ;  /* 0x000000ffff347224 */ /* 0x000fe400078e0041 */
[----:B------:R-:W-:Y:S02]  /*1d70*/  IMAD.MOV.U32 R53, RZ, RZ, R67 ;  /* 0x000000ffff357224 */ /* 0x000fe400078e0043 */
[----:B------:R-:W-:Y:S02]  /*1d80*/  IMAD.MOV.U32 R55, RZ, RZ, R83 ;  /* 0x000000ffff377224 */ /* 0x000fe400078e0053 */
[----:B-1----:R-:W-:Y:S01]  /*1d90*/  IMAD.MOV.U32 R44, RZ, RZ, R69 ;  /* 0x000000ffff2c7224 */ /* 0x002fe200078e0045 */
        /* <DEDUP_REMOVED lines=11> */
[----:B------:R-:W1:Y:S04]  /*1e50*/  LDS.128 R72, [R2+UR12] ;  /* 0x0000000c02487984 */ /* 0x000e680008000c00 */
        /* <DEDUP_REMOVED lines=11> */
[----:B------:R-:W-:-:S02]  /*1f10*/  IMAD.MOV.U32 R81, RZ, RZ, R94 ;  /* 0x000000ffff517224 */ /* 0x000fc400078e005e */
[----:B------:R-:W-:Y:S02]  /*1f20*/  IMAD.MOV.U32 R83, RZ, RZ, R110 ;  /* 0x000000ffff537224 */ /* 0x000fe400078e006e */
[----:B------:R-:W-:Y:S01]  /*1f30*/  IMAD.MOV.U32 R84, RZ, RZ, R96 ;  /* 0x000000ffff547224 */ /* 0x000fe200078e0060 */
[----:B------:R-:W-:Y:S01]  /*1f40*/  MOV R86, R112 ;  /* 0x0000007000567202 */ /* 0x000fe20000000f00 */
[----:B------:R-:W-:Y:S02]  /*1f50*/  IMAD.MOV.U32 R92, RZ, RZ, R93 ;  /* 0x000000ffff5c7224 */ /* 0x000fe400078e005d */
[----:B------:R-:W-:Y:S01]  /*1f60*/  IMAD.MOV.U32 R96, RZ, RZ, R97 ;  /* 0x000000ffff607224 */ /* 0x000fe200078e0061 */
[----:B------:R-:W-:Y:S01]  /*1f70*/  MOV R94, R109 ;  /* 0x0000006d005e7202 */ /* 0x000fe20000000f00 */
[----:B------:R-:W-:Y:S01]  /*1f80*/  IMAD.MOV.U32 R85, RZ, RZ, R98 ;  /* 0x000000ffff557224 */ /* 0x000fe200078e0062 */
[----:B------:R-:W-:Y:S01]  /*1f90*/  MOV R98, R113 ;  /* 0x0000007100627202 */ /* 0x000fe20000000f00 */
[----:B------:R-:W-:-:S02]  /*1fa0*/  IMAD.MOV.U32 R87, RZ, RZ, R114 ;  /* 0x000000ffff577224 */ /* 0x000fc400078e0072 */
[----:B------:R-:W-:Y:S01]  /*1fb0*/  IMAD.MOV.U32 R93, RZ, RZ, R95 ;  /* 0x000000ffff5d7224 */ /* 0x000fe200078e005f */
[----:B------:R2:W-:Y:S01]  /*1fc0*/  STS.128 [R0+UR13], R76 ;  /* 0x0000004c00007988 */ /* 0x0005e20008000c0d */
[----:B------:R-:W-:Y:S02]  /*1fd0*/  IMAD.MOV.U32 R97, RZ, RZ, R99 ;  /* 0x000000ffff617224 */ /* 0x000fe400078e0063 */
[----:B------:R-:W-:Y:S01]  /*1fe0*/  IMAD.MOV.U32 R95, RZ, RZ, R111 ;  /* 0x000000ffff5f7224 */ /* 0x000fe200078e006f */
[----:B------:R3:W-:Y:S01]  /*1ff0*/  STS.128 [R0+UR13+0x800], R80 ;  /* 0x0008005000007988 */ /* 0x0007e20008000c0d */
[----:B------:R-:W-:Y:S02]  /*2000*/  IMAD.MOV.U32 R99, RZ, RZ, R115 ;  /* 0x000000ffff637224 */ /* 0x000fe400078e0073 */
[----:B--2---:R-:W-:Y:S01]  /*2010*/  IMAD.MOV.U32 R76, RZ, RZ, R100 ;  /* 0x000000ffff4c7224 */ /* 0x004fe200078e0064 */
[----:B------:R-:W-:Y:S01]  /*2020*/  MOV R78, R116 ;  /* 0x00000074004e7202 */ /* 0x000fe20000000f00 */
[----:B------:R-:W-:-:S02]  /*2030*/  IMAD.MOV.U32 R77, RZ, RZ, R102 ;  /* 0x000000ffff4d7224 */ /* 0x000fc400078e0066 */
[----:B------:R-:W-:Y:S01]  /*2040*/  IMAD.MOV.U32 R79, RZ, RZ, R118 ;  /* 0x000000ffff4f7224 */ /* 0x000fe200078e0076 */
[----:B---3--:R-:W-:Y:S01]  /*2050*/  MOV R82, R105 ;  /* 0x0000006900527202 */ /* 0x008fe20000000f00 */
[----:B------:R-:W-:Y:S02]  /*2060*/  IMAD.MOV.U32 R80, RZ, RZ, R89 ;  /* 0x000000ffff507224 */ /* 0x000fe400078e0059 */
[----:B------:R-:W-:Y:S01]  /*2070*/  IMAD.MOV.U32 R81, RZ, RZ, R91 ;  /* 0x000000ffff517224 */ /* 0x000fe200078e005b */
[----:B------:R2:W-:Y:S01]  /*2080*/  STS.128 [R0+UR13+0x1800], R76 ;  /* 0x0018004c00007988 */ /* 0x0005e20008000c0d */
[----:B------:R-:W-:-:S03]  /*2090*/  IMAD.MOV.U32 R83, RZ, RZ, R107 ;  /* 0x000000ffff537224 */ /* 0x000fc600078e006b */
[----:B------:R-:W-:Y:S04]  /*20a0*/  STS.128 [R0+UR13+0x1000], R84 ;  /* 0x0010005400007988 */ /* 0x000fe80008000c0d */
[----:B------:R-:W-:Y:S01]  /*20b0*/  STS.128 [R3+UR13], R80 ;  /* 0x0000005003007988 */ /* 0x000fe20008000c0d */
[----:B--2---:R-:W-:Y:S01]  /*20c0*/  IMAD.MOV.U32 R76, RZ, RZ, R101 ;  /* 0x000000ffff4c7224 */ /* 0x004fe200078e0065 */
[----:B------:R-:W-:Y:S01]  /*20d0*/  MOV R77, R103 ;  /* 0x00000067004d7202 */ /* 0x000fe20000000f00 */
[----:B------:R-:W-:Y:S02]  /*20e0*/  IMAD.MOV.U32 R78, RZ, RZ, R117 ;  /* 0x000000ffff4e7224 */ /* 0x000fe400078e0075 */
[----:B------:R-:W-:Y:S01]  /*20f0*/  IMAD.MOV.U32 R79, RZ, RZ, R119 ;  /* 0x000000ffff4f7224 */ /* 0x000fe200078e0077 */
[----:B------:R-:W-:Y:S04]  /*2100*/  STS.128 [R3+UR13+0x800], R92 ;  /* 0x0008005c03007988 */ /* 0x000fe80008000c0d */
[----:B------:R-:W-:Y:S04]  /*2110*/  STS.128 [R3+UR13+0x1000], R96 ;  /* 0x0010006003007988 */ /* 0x000fe80008000c0d */
[----:B------:R-:W-:Y:S01]  /*2120*/  STS.128 [R3+UR13+0x1800], R76 ;  /* 0x0018004c03007988 */ /* 0x000fe20008000c0d */
[----:B------:R-:W-:Y:S01]  /*2130*/  BAR.SYNC.DEFER_BLOCKING 0x0 ;  /* 0x0000000000007b1d */ /* 0x000fe20000010000 */
[----:B------:R-:W-:Y:S01]  /*2140*/  MOV R108, R120 ;  /* 0x00000078006c7202 */ /* 0x000fe20000000f00 */
[----:B------:R-:W-:Y:S01]  /*2150*/  IMAD.MOV.U32 R109, RZ, RZ, R122 ;  /* 0x000000ffff6d7224 */ /* 0x000fe200078e007a */
[----:B------:R-:W-:Y:S01]  /*2160*/  MOV R111, R138 ;  /* 0x0000008a006f7202 */ /* 0x000fe20000000f00 */
[----:B------:R-:W-:-:S02]  /*2170*/  IMAD.MOV.U32 R110, RZ, RZ, R136 ;  /* 0x000000ffff6e7224 */ /* 0x000fc400078e0088 */
[----:B------:R-:W2:Y:S04]  /*2180*/  LDS.128 R104, [R2+UR12] ;  /* 0x0000000c02687984 */ /* 0x000ea80008000c00 */
[----:B------:R-:W-:Y:S04]  /*2190*/  LDS.128 R100, [R2+UR12+0x100] ;  /* 0x0001000c02647984 */ /* 0x000fe80008000c00 */
[----:B------:R-:W-:Y:S04]  /*21a0*/  LDS.128 R88, [R2+UR12+0x200] ;  /* 0x0002000c02587984 */ /* 0x000fe80008000c00 */
[----:B------:R-:W-:Y:S04]  /*21b0*/  LDS.128 R84, [R2+UR12+0x300] ;  /* 0x0003000c02547984 */ /* 0x000fe80008000c00 */
[----:B------:R-:W-:Y:S04]  /*21c0*/  LDS.128 R96, [R2+UR12+0x400] ;  /* 0x0004000c02607984 */ /* 0x000fe80008000c00 */
[----:B------:R-:W-:Y:S04]  /*21d0*/  LDS.128 R92, [R2+UR12+0x500] ;  /* 0x0005000c025c7984 */ /* 0x000fe80008000c00 */
[----:B------:R-:W-:Y:S04]  /*21e0*/  LDS.128 R80, [R2+UR12+0x600] ;  /* 0x0006000c02507984 */ /* 0x000fe80008000c00 */
[----:B------:R-:W-:Y:S01]  /*21f0*/  LDS.128 R76, [R2+UR12+0x700] ;  /* 0x0007000c024c7984 */ /* 0x000fe20008000c00 */
        /* <DEDUP_REMOVED lines=8> */
[----:B------:R-:W-:Y:S02]  /*2280*/  IMAD.MOV.U32 R119, RZ, RZ, R146 ;  /* 0x000000ffff777224 */ /* 0x000fe400078e0092 */
[----:B------:R-:W-:Y:S02]  /*2290*/  IMAD.MOV.U32 R120, RZ, RZ, R125 ;  /* 0x000000ffff787224 */ /* 0x000fe400078e007d */
[----:B------:R-:W-:Y:S01]  /*22a0*/  IMAD.MOV.U32 R122, RZ, RZ, R141 ;  /* 0x000000ffff7a7224 */ /* 0x000fe200078e008d */
[----:B------:R3:W-:Y:S04]  /*22b0*/  STS.128 [R0+UR13], R108 ;  /* 0x0000006c00007988 */ /* 0x0007e80008000c0d */
[----:B------:R4:W-:Y:S04]  /*22c0*/  STS.128 [R0+UR13+0x800], R112 ;  /* 0x0008007000007988 */ /* 0x0009e80008000c0d */
[----:B------:R5:W-:Y:S01]  /*22d0*/  STS.128 [R0+UR13+0x1000], R116 ;  /* 0x0010007400007988 */ /* 0x000be20008000c0d */
[----:B---3--:R-:W-:Y:S01]  /*22e0*/  MOV R108, R132 ;  /* 0x00000084006c7202 */ /* 0x008fe20000000f00 */
[----:B------:R-:W-:Y:S01]  /*22f0*/  IMAD.MOV.U32 R109, RZ, RZ, R134 ;  /* 0x000000ffff6d7224 */ /* 0x000fe200078e0086 */
[----:B------:R-:W-:Y:S01]  /*2300*/  MOV R111, R150 ;  /* 0x00000096006f7202 */ /* 0x000fe20000000f00 */
[----:B------:R-:W-:Y:S01]  /*2310*/  IMAD.MOV.U32 R110, RZ, RZ, R148 ;  /* 0x000000ffff6e7224 */ /* 0x000fe200078e0094 */
[----:B----4-:R-:W-:Y:S01]  /*2320*/  MOV R114, R137 ;  /* 0x0000008900727202 */ /* 0x010fe20000000f00 */
[----:B------:R-:W-:Y:S01]  /*2330*/  IMAD.MOV.U32 R112, RZ, RZ, R121 ;  /* 0x000000ffff707224 */ /* 0x000fe200078e0079 */
[----:B------:R-:W-:Y:S01]  /*2340*/  MOV R121, R127 ;  /* 0x0000007f00797202 */ /* 0x000fe20000000f00 */
[----:B------:R-:W-:Y:S01]  /*2350*/  IMAD.MOV.U32 R113, RZ, RZ, R123 ;  /* 0x000000ffff717224 */ /* 0x000fe200078e007b */
[----:B------:R3:W-:Y:S01]  /*2360*/  STS.128 [R0+UR13+0x1800], R108 ;  /* 0x0018006c00007988 */ /* 0x0007e20008000c0d */
[----:B------:R-:W-:Y:S01]  /*2370*/  IMAD.MOV.U32 R115, RZ, RZ, R139 ;  /* 0x000000ffff737224 */ /* 0x000fe200078e008b */
[----:B-----5:R-:W-:Y:S01]  /*2380*/  MOV R116, R129 ;  /* 0x0000008100747202 */ /* 0x020fe20000000f00 */
[----:B------:R-:W-:Y:S01]  /*2390*/  IMAD.MOV.U32 R123, RZ, RZ, R143 ;  /* 0x000000ffff7b7224 */ /* 0x000fe200078e008f */
[----:B------:R-:W-:Y:S01]  /*23a0*/  MOV R119, R147 ;  /* 0x0000009300777202 */ /* 0x000fe20000000f00 */
[----:B------:R-:W-:-:S02]  /*23b0*/  IMAD.MOV.U32 R117, RZ, RZ, R131 ;  /* 0x000000ffff757224 */ /* 0x000fc400078e0083 */
[----:B------:R-:W-:Y:S01]  /*23c0*/  IMAD.MOV.U32 R118, RZ, RZ, R145 ;  /* 0x000000ffff767224 */ /* 0x000fe200078e0091 */
[----:B------:R-:W-:Y:S01]  /*23d0*/  STS.128 [R3+UR13], R112 ;  /* 0x0000007003007988 */ /* 0x000fe20008000c0d */
[----:B---3--:R-:W-:Y:S01]  /*23e0*/  IMAD.MOV.U32 R108, RZ, RZ, R133 ;  /* 0x000000ffff6c7224 */ /* 0x008fe200078e0085 */
[----:B------:R-:W-:Y:S01]  /*23f0*/  MOV R110, R149 ;  /* 0x00000095006e7202 */ /* 0x000fe20000000f00 */
[----:B------:R-:W-:Y:S02]  /*2400*/  IMAD.MOV.U32 R109, RZ, RZ, R135 ;  /* 0x000000ffff6d7224 */ /* 0x000fe400078e0087 */
[----:B------:R-:W-:Y:S01]  /*2410*/  IMAD.MOV.U32 R111, RZ, RZ, R151 ;  /* 0x000000ffff6f7224 */ /* 0x000fe200078e0097 */
[----:B------:R-:W-:Y:S04]  /*2420*/  STS.128 [R3+UR13+0x800], R120 ;  /* 0x0008007803007988 */ /* 0x000fe80008000c0d */
[----:B------:R-:W-:Y:S04]  /*2430*/  STS.128 [R3+UR13+0x1000], R116 ;  /* 0x0010007403007988 */ /* 0x000fe80008000c0d */
[----:B------:R-:W-:Y:S01]  /*2440*/  STS.128 [R3+UR13+0x1800], R108 ;  /* 0x0018006c03007988 */ /* 0x000fe20008000c0d */
[----:B------:R-:W-:Y:S06]  /*2450*/  BAR.SYNC.DEFER_BLOCKING 0x0 ;  /* 0x0000000000007b1d */ /* 0x000fec0000010000 */
[----:B------:R-:W3:Y:S04]  /*2460*/  LDS.128 R124, [R2+UR12] ;  /* 0x0000000c027c7984 */ /* 0x000ee80008000c00 */
[----:B------:R-:W4:Y:S04]  /*2470*/  LDS.128 R128, [R2+UR12+0x100] ;  /* 0x0001000c02807984 */ /* 0x000f280008000c00 */
[----:B------:R-:W5:Y:S04]  /*2480*/  LDS.128 R132, [R2+UR12+0x200] ;  /* 0x0002000c02847984 */ /* 0x000f680008000c00 */
[----:B------:R-:W5:Y:S04]  /*2490*/  LDS.128 R108, [R2+UR12+0x300] ;  /* 0x0003000c026c7984 */ /* 0x000f680008000c00 */
[----:B0-----:R-:W-:Y:S04]  /*24a0*/  STG.E desc[UR14][R174.64], R36 ;  /* 0x00000024ae007986 */ /* 0x001fe8000c10190e */
[----:B------:R-:W-:Y:S04]  /*24b0*/  STG.E desc[UR14][R174.64+0x80], R38 ;  /* 0x00008026ae007986 */ /* 0x000fe8000c10190e */
[----:B-1----:R-:W-:Y:S04]  /*24c0*/  STG.E desc[UR14][R174.64+0x100], R72 ;  /* 0x00010048ae007986 */ /* 0x002fe8000c10190e */
[----:B------:R-:W-:Y:S04]  /*24d0*/  STG.E desc[UR14][R174.64+0x180], R74 ;  /* 0x0001804aae007986 */ /* 0x000fe8000c10190e */
[----:B--2---:R-:W-:Y:S04]  /*24e0*/  STG.E desc[UR14][R174.64+0x200], R104 ;  /* 0x00020068ae007986 */ /* 0x004fe8000c10190e */
[----:B------:R-:W-:Y:S04]  /*24f0*/  STG.E desc[UR14][R174.64+0x280], R106 ;  /* 0x0002806aae007986 */ /* 0x000fe8000c10190e */
[----:B---3--:R-:W-:Y:S04]  /*2500*/  STG.E desc[UR14][R174.64+0x300], R124 ;  /* 0x0003007cae007986 */ /* 0x008fe8000c10190e */
[----:B------:R-:W-:Y:S04]  /*2510*/  STG.E desc[UR14][R174.64+0x380], R126 ;  /* 0x0003807eae007986 */ /* 0x000fe8000c10190e */
[----:B------:R-:W-:Y:S04]  /*2520*/  STG.E desc[UR14][R172.64], R40 ;  /* 0x00000028ac007986 */ /* 0x000fe8000c10190e */
[----:B------:R-:W-:Y:S04]  /*2530*/  STG.E desc[UR14][R172.64+0x80], R42 ;  /* 0x0000802aac007986 */ /* 0x000fe8000c10190e */
[----:B------:R-:W-:Y:S04]  /*2540*/  STG.E desc[UR14][R172.64+0x100], R68 ;  /* 0x00010044ac007986 */ /* 0x000fe8000c10190e */
[----:B------:R-:W-:Y:S04]  /*2550*/  STG.E desc[UR14][R172.64+0x180], R70 ;  /* 0x00018046ac007986 */ /* 0x000fe8000c10190e */
[----:B------:R-:W-:Y:S04]  /*2560*/  STG.E desc[UR14][R172.64+0x200], R100 ;  /* 0x00020064ac007986 */ /* 0x000fe8000c10190e */
[----:B------:R-:W-:Y:S04]  /*2570*/  STG.E desc[UR14][R172.64+0x280], R102 ;  /* 0x00028066ac007986 */ /* 0x000fe8000c10190e */
[----:B----4-:R-:W-:Y:S04]  /*2580*/  STG.E desc[UR14][R172.64+0x300], R128 ;  /* 0x00030080ac007986 */ /* 0x010fe8000c10190e */
[----:B------:R-:W-:Y:S04]  /*2590*/  STG.E desc[UR14][R172.64+0x380], R130 ;  /* 0x00038082ac007986 */ /* 0x000fe8000c10190e */
        /* <DEDUP_REMOVED lines=16> */
[----:B------:R-:W0:Y:S04]  /*26a0*/  LDS.128 R36, [R2+UR12+0x400] ;  /* 0x0004000c02247984 */ /* 0x000e280008000c00 */
[----:B------:R-:W-:Y:S04]  /*26b0*/  STG.E desc[UR14][R166.64], R32 ;  /* 0x00000020a6007986 */ /* 0x000fe8000c10190e */
[----:B------:R-:W-:Y:S04]  /*26c0*/  STG.E desc[UR14][R166.64+0x80], R34 ;  /* 0x00008022a6007986 */ /* 0x000fe8000c10190e */
[----:B------:R-:W-:Y:S04]  /*26d0*/  STG.E desc[UR14][R166.64+0x100], R60 ;  /* 0x0001003ca6007986 */ /* 0x000fe8000c10190e */
[----:B------:R-:W-:Y:S04]  /*26e0*/  STG.E desc[UR14][R166.64+0x180], R62 ;  /* 0x0001803ea6007986 */ /* 0x000fe8000c10190e */
[----:B------:R-:W-:Y:S04]  /*26f0*/  STG.E desc[UR14][R166.64+0x200], R88 ;  /* 0x00020058a6007986 */ /* 0x000fe8000c10190e */
[----:B------:R-:W-:Y:S04]  /*2700*/  STG.E desc[UR14][R166.64+0x280], R90 ;  /* 0x0002805aa6007986 */ /* 0x000fe8000c10190e */
[----:B-----5:R-:W-:Y:S04]  /*2710*/  STG.E desc[UR14][R166.64+0x300], R132 ;  /* 0x00030084a6007986 */ /* 0x020fe8000c10190e */
[----:B------:R-:W-:Y:S04]  /*2720*/  STG.E desc[UR14][R166.64+0x380], R134 ;  /* 0x00038086a6007986 */ /* 0x000fe8000c10190e */
[----:B------:R-:W1:Y:S04]  /*2730*/  LDS.128 R40, [R2+UR12+0x500] ;  /* 0x0005000c02287984 */ /* 0x000e680008000c00 */
        /* <DEDUP_REMOVED lines=18> */
[----:B------:R-:W2:Y:S04]  /*2860*/  LDS.128 R32, [R2+UR12+0x600] ;  /* 0x0006000c02207984 */ /* 0x000ea80008000c00 */
[----:B------:R-:W3:Y:S04]  /*2870*/  LDS.128 R28, [R2+UR12+0x700] ;  /* 0x0007000c021c7984 */ /* 0x000ee80008000c00 */
        /* <DEDUP_REMOVED lines=12> */
[----:B0-----:R-:W-:Y:S04]  /*2940*/  STG.E desc[UR14][R158.64+0x300], R36 ;  /* 0x000300249e007986 */ /* 0x001fe8000c10190e */
[----:B------:R-:W-:Y:S04]  /*2950*/  STG.E desc[UR14][R158.64+0x380], R38 ;  /* 0x000380269e007986 */ /* 0x000fe8000c10190e */
[----:B------:R-:W-:Y:S04]  /*2960*/  STG.E desc[UR14][R156.64], R12 ;  /* 0x0000000c9c007986 */ /* 0x000fe8000c10190e */
[----:B------:R-:W-:Y:S04]  /*2970*/  STG.E desc[UR14][R156.64+0x80], R14 ;  /* 0x0000800e9c007986 */ /* 0x000fe8000c10190e */
[----:B------:R-:W-:Y:S04]  /*2980*/  STG.E desc[UR14][R156.64+0x100], R64 ;  /* 0x000100409c007986 */ /* 0x000fe8000c10190e */
[----:B------:R-:W-:Y:S04]  /*2990*/  STG.E desc[UR14][R156.64+0x180], R66 ;  /* 0x000180429c007986 */ /* 0x000fe8000c10190e */
[----:B------:R-:W-:Y:S04]  /*29a0*/  STG.E desc[UR14][R156.64+0x200], R92 ;  /* 0x0002005c9c007986 */ /* 0x000fe8000c10190e */
[----:B------:R-:W-:Y:S04]  /*29b0*/  STG.E desc[UR14][R156.64+0x280], R94 ;  /* 0x0002805e9c007986 */ /* 0x000fe8000c10190e */
[----:B-1----:R-:W-:Y:S04]  /*29c0*/  STG.E desc[UR14][R156.64+0x300], R40 ;  /* 0x000300289c007986 */ /* 0x002fe8000c10190e */
        /* <DEDUP_REMOVED lines=23> */
[----:B--2---:R-:W-:Y:S04]  /*2b40*/  STG.E desc[UR14][R10.64+0x300], R32 ;  /* 0x000300200a007986 */ /* 0x004fe8000c10190e */
[----:B------:R-:W-:Y:S04]  /*2b50*/  STG.E desc[UR14][R10.64+0x380], R34 ;  /* 0x000380220a007986 */ /* 0x000fe8000c10190e */
[----:B------:R-:W-:Y:S04]  /*2b60*/  STG.E desc[UR14][R8.64], R16 ;  /* 0x0000001008007986 */ /* 0x000fe8000c10190e */
[----:B------:R-:W-:Y:S04]  /*2b70*/  STG.E desc[UR14][R8.64+0x80], R18 ;  /* 0x0000801208007986 */ /* 0x000fe8000c10190e */
[----:B------:R-:W-:Y:S04]  /*2b80*/  STG.E desc[UR14][R8.64+0x100], R44 ;  /* 0x0001002c08007986 */ /* 0x000fe8000c10190e */
[----:B------:R-:W-:Y:S04]  /*2b90*/  STG.E desc[UR14][R8.64+0x180], R46 ;  /* 0x0001802e08007986 */ /* 0x000fe8000c10190e */
[----:B------:R-:W-:Y:S04]  /*2ba0*/  STG.E desc[UR14][R8.64+0x200], R76 ;  /* 0x0002004c08007986 */ /* 0x000fe8000c10190e */
        /* <DEDUP_REMOVED lines=18> */
[----:B------:R-:W-:Y:S01]  /*2cd0*/  STG.E desc[UR14][R4.64+0x380], R31 ;  /* 0x0003801f04007986 */ /* 0x000fe2000c10190e */
[----:B------:R-:W-:Y:S05]  /*2ce0*/  EXIT ;  /* 0x000000000000794d */ /* 0x000fea0003800000 */
.L_x_0:
[----:B------:R-:W-:-:S00]  /*2cf0*/  BRA `(.L_x_0) ;  /* 0xfffffffc00fc7947 */ /* 0x000fc0000383ffff */
[----:B------:R-:W-:-:S00]  /*2d00*/  NOP ;  /* 0x0000000000007918 */ /* 0x000fc00000000000 */
[----:B------:R-:W-:-:S00]  /*2d10*/  NOP ;  /* 0x0000000000007918 */ /* 0x000fc00000000000 */
[----:B------:R-:W-:-:S00]  /*2d20*/  NOP ;  /* 0x0000000000007918 */ /* 0x000fc00000000000 */
[----:B------:R-:W-:-:S00]  /*2d30*/  NOP ;  /* 0x0000000000007918 */ /* 0x000fc00000000000 */
[----:B------:R-:W-:-:S00]  /*2d40*/  NOP ;  /* 0x0000000000007918 */ /* 0x000fc00000000000 */
[----:B------:R-:W-:-:S00]  /*2d50*/  NOP ;  /* 0x0000000000007918 */ /* 0x000fc00000000000 */
[----:B------:R-:W-:-:S00]  /*2d60*/  NOP ;  /* 0x0000000000007918 */ /* 0x000fc00000000000 */
[----:B------:R-:W-:-:S00]  /*2d70*/  NOP ;  /* 0x0000000000007918 */ /* 0x000fc00000000000 */
.L_x_1:


//--------------------- .nv.shared.gluon_mma      --------------------------
	.section	.nv.shared.gluon_mma,"aw",@nobits
	.sectionflags	@""
	.align	16
	.zero		1024


//--------------------- .nv.shared.reserved.0     --------------------------
	.section	.nv.shared.reserved.0,"aw",@nobits
	.weak		__nv_reservedSMEM_offset_0_alias
	.size		__nv_reservedSMEM_offset_0_alias, 0, 0
	.other		__nv_reservedSMEM_offset_0_alias,@"STO_CUDA_RESERVED_SHARED STV_DEFAULT"
__nv_reservedSMEM_offset_0_alias:
	.zero		0


//--------------------- .nv.constant0.gluon_mma   --------------------------
	.section	.nv.constant0.gluon_mma,"a",@progbits
	.sectionflags	@""
	.align	4
.nv.constant0.gluon_mma:
	.zero		568


//--------------------- SYMBOLS --------------------------

	.type		.nv.reservedSmem.offset0,@object
	.size		.nv.reservedSmem.offset0,0x4
